//
// Generated by NVIDIA NVVM Compiler
//
// Compiler Build ID: CL-36424714
// Cuda compilation tools, release 13.0, V13.0.88
// Based on NVVM 20.0.0
//

.version 9.0
.target sm_100
.address_size 64

	// .globl	_Z12setup_kernelP17curandStateXORWOW
.extern .func  (.param .b32 func_retval0) vprintf
(
	.param .b64 vprintf_param_0,
	.param .b64 vprintf_param_1
)
;
.global .align 4 .b8 precalc_xorwow_matrix[102400];
.global .align 4 .b8 precalc_xorwow_offset_matrix[102400];
.global .align 4 .b8 mrg32k3aM1[2304];
.global .align 4 .b8 mrg32k3aM2[2304];
.global .align 4 .b8 mrg32k3aM1SubSeq[2016];
.global .align 4 .b8 mrg32k3aM2SubSeq[2016];
.global .align 4 .b8 mrg32k3aM1Seq[2304];
.global .align 4 .b8 mrg32k3aM2Seq[2304];
.const .align 8 .b8 __cr_lgamma_table[72];
.global .align 1 .b8 $str[41] = {69, 82, 82, 79, 82, 58, 32, 40, 37, 100, 44, 32, 37, 100, 41, 32, 115, 116, 97, 116, 101, 32, 111, 117, 116, 32, 111, 102, 32, 98, 111, 117, 110, 100, 115, 58, 32, 37, 100, 10};

.visible .entry _Z12setup_kernelP17curandStateXORWOW(
	.param .u64 .ptr .align 1 _Z12setup_kernelP17curandStateXORWOW_param_0
)
{
	.reg .pred 	%p<24>;
	.reg .b32 	%r<412>;
	.reg .b64 	%rd<18>;

	ld.param.u64 	%rd8, [_Z12setup_kernelP17curandStateXORWOW_param_0];
	cvta.to.global.u64 	%rd9, %rd8;
	mov.u32 	%r182, %ctaid.y;
	mov.u32 	%r183, %ntid.y;
	mov.u32 	%r184, %tid.y;
	mad.lo.s32 	%r185, %r182, %r183, %r184;
	mov.u32 	%r186, %ctaid.x;
	mov.u32 	%r187, %ntid.x;
	mov.u32 	%r188, %tid.x;
	mov.u32 	%r189, %nctaid.x;
	mad.lo.s32 	%r190, %r185, %r189, %r186;
	mad.lo.s32 	%r191, %r190, %r187, %r188;
	cvt.s64.s32 	%rd17, %r191;
	mul.wide.s32 	%rd10, %r191, 48;
	add.s64 	%rd2, %rd9, %rd10;
	mov.b32 	%r192, 416367669;
	mov.b32 	%r193, -345222344;
	st.global.v2.u32 	[%rd2], {%r193, %r192};
	mov.b32 	%r194, -123459836;
	mov.b32 	%r195, 82780869;
	st.global.v2.u32 	[%rd2+8], {%r195, %r194};
	mov.b32 	%r196, 298694201;
	mov.b32 	%r197, -589760388;
	st.global.v2.u32 	[%rd2+16], {%r197, %r196};
	setp.eq.s32 	%p1, %r191, 0;
	@%p1 bra 	$L__BB0_42;
	mov.b32 	%r318, 0;
	mov.u64 	%rd12, precalc_xorwow_matrix;
$L__BB0_2:
	and.b64  	%rd4, %rd17, 3;
	setp.eq.s64 	%p2, %rd4, 0;
	@%p2 bra 	$L__BB0_41;
	mul.wide.u32 	%rd11, %r318, 3200;
	add.s64 	%rd5, %rd12, %rd11;
	cvt.u32.u64 	%r2, %rd4;
	mov.b32 	%r319, 0;
$L__BB0_4:
	mov.b32 	%r332, 0;
	mov.u32 	%r333, %r332;
	mov.u32 	%r334, %r332;
	mov.u32 	%r335, %r332;
	mov.u32 	%r336, %r332;
	mov.u32 	%r325, %r332;
$L__BB0_5:
	mul.wide.u32 	%rd13, %r325, 4;
	add.s64 	%rd14, %rd2, %rd13;
	ld.global.u32 	%r10, [%rd14+4];
	shl.b32 	%r11, %r325, 5;
	mov.b32 	%r331, 0;
$L__BB0_6:
	.pragma "nounroll";
	shr.u32 	%r202, %r10, %r331;
	and.b32  	%r203, %r202, 1;
	setp.eq.b32 	%p3, %r203, 1;
	not.pred 	%p4, %p3;
	add.s32 	%r204, %r11, %r331;
	mul.lo.s32 	%r205, %r204, 5;
	mul.wide.u32 	%rd15, %r205, 4;
	add.s64 	%rd6, %rd5, %rd15;
	@%p4 bra 	$L__BB0_8;
	ld.global.u32 	%r206, [%rd6];
	xor.b32  	%r336, %r336, %r206;
	ld.global.u32 	%r207, [%rd6+4];
	xor.b32  	%r335, %r335, %r207;
	ld.global.u32 	%r208, [%rd6+8];
	xor.b32  	%r334, %r334, %r208;
	ld.global.u32 	%r209, [%rd6+12];
	xor.b32  	%r333, %r333, %r209;
	ld.global.u32 	%r210, [%rd6+16];
	xor.b32  	%r332, %r332, %r210;
$L__BB0_8:
	and.b32  	%r212, %r202, 2;
	setp.eq.s32 	%p5, %r212, 0;
	@%p5 bra 	$L__BB0_10;
	ld.global.u32 	%r213, [%rd6+20];
	xor.b32  	%r336, %r336, %r213;
	ld.global.u32 	%r214, [%rd6+24];
	xor.b32  	%r335, %r335, %r214;
	ld.global.u32 	%r215, [%rd6+28];
	xor.b32  	%r334, %r334, %r215;
	ld.global.u32 	%r216, [%rd6+32];
	xor.b32  	%r333, %r333, %r216;
	ld.global.u32 	%r217, [%rd6+36];
	xor.b32  	%r332, %r332, %r217;
$L__BB0_10:
	and.b32  	%r219, %r202, 4;
	setp.eq.s32 	%p6, %r219, 0;
	@%p6 bra 	$L__BB0_12;
	ld.global.u32 	%r220, [%rd6+40];
	xor.b32  	%r336, %r336, %r220;
	ld.global.u32 	%r221, [%rd6+44];
	xor.b32  	%r335, %r335, %r221;
	ld.global.u32 	%r222, [%rd6+48];
	xor.b32  	%r334, %r334, %r222;
	ld.global.u32 	%r223, [%rd6+52];
	xor.b32  	%r333, %r333, %r223;
	ld.global.u32 	%r224, [%rd6+56];
	xor.b32  	%r332, %r332, %r224;
$L__BB0_12:
	and.b32  	%r226, %r202, 8;
	setp.eq.s32 	%p7, %r226, 0;
	@%p7 bra 	$L__BB0_14;
	ld.global.u32 	%r227, [%rd6+60];
	xor.b32  	%r336, %r336, %r227;
	ld.global.u32 	%r228, [%rd6+64];
	xor.b32  	%r335, %r335, %r228;
	ld.global.u32 	%r229, [%rd6+68];
	xor.b32  	%r334, %r334, %r229;
	ld.global.u32 	%r230, [%rd6+72];
	xor.b32  	%r333, %r333, %r230;
	ld.global.u32 	%r231, [%rd6+76];
	xor.b32  	%r332, %r332, %r231;
$L__BB0_14:
	and.b32  	%r233, %r202, 16;
	setp.eq.s32 	%p8, %r233, 0;
	@%p8 bra 	$L__BB0_16;
	ld.global.u32 	%r234, [%rd6+80];
	xor.b32  	%r336, %r336, %r234;
	ld.global.u32 	%r235, [%rd6+84];
	xor.b32  	%r335, %r335, %r235;
	ld.global.u32 	%r236, [%rd6+88];
	xor.b32  	%r334, %r334, %r236;
	ld.global.u32 	%r237, [%rd6+92];
	xor.b32  	%r333, %r333, %r237;
	ld.global.u32 	%r238, [%rd6+96];
	xor.b32  	%r332, %r332, %r238;
$L__BB0_16:
	and.b32  	%r240, %r202, 32;
	setp.eq.s32 	%p9, %r240, 0;
	@%p9 bra 	$L__BB0_18;
	ld.global.u32 	%r241, [%rd6+100];
	xor.b32  	%r336, %r336, %r241;
	ld.global.u32 	%r242, [%rd6+104];
	xor.b32  	%r335, %r335, %r242;
	ld.global.u32 	%r243, [%rd6+108];
	xor.b32  	%r334, %r334, %r243;
	ld.global.u32 	%r244, [%rd6+112];
	xor.b32  	%r333, %r333, %r244;
	ld.global.u32 	%r245, [%rd6+116];
	xor.b32  	%r332, %r332, %r245;
$L__BB0_18:
	and.b32  	%r247, %r202, 64;
	setp.eq.s32 	%p10, %r247, 0;
	@%p10 bra 	$L__BB0_20;
	ld.global.u32 	%r248, [%rd6+120];
	xor.b32  	%r336, %r336, %r248;
	ld.global.u32 	%r249, [%rd6+124];
	xor.b32  	%r335, %r335, %r249;
	ld.global.u32 	%r250, [%rd6+128];
	xor.b32  	%r334, %r334, %r250;
	ld.global.u32 	%r251, [%rd6+132];
	xor.b32  	%r333, %r333, %r251;
	ld.global.u32 	%r252, [%rd6+136];
	xor.b32  	%r332, %r332, %r252;
$L__BB0_20:
	and.b32  	%r254, %r202, 128;
	setp.eq.s32 	%p11, %r254, 0;
	@%p11 bra 	$L__BB0_22;
	ld.global.u32 	%r255, [%rd6+140];
	xor.b32  	%r336, %r336, %r255;
	ld.global.u32 	%r256, [%rd6+144];
	xor.b32  	%r335, %r335, %r256;
	ld.global.u32 	%r257, [%rd6+148];
	xor.b32  	%r334, %r334, %r257;
	ld.global.u32 	%r258, [%rd6+152];
	xor.b32  	%r333, %r333, %r258;
	ld.global.u32 	%r259, [%rd6+156];
	xor.b32  	%r332, %r332, %r259;
$L__BB0_22:
	and.b32  	%r261, %r202, 256;
	setp.eq.s32 	%p12, %r261, 0;
	@%p12 bra 	$L__BB0_24;
	ld.global.u32 	%r262, [%rd6+160];
	xor.b32  	%r336, %r336, %r262;
	ld.global.u32 	%r263, [%rd6+164];
	xor.b32  	%r335, %r335, %r263;
	ld.global.u32 	%r264, [%rd6+168];
	xor.b32  	%r334, %r334, %r264;
	ld.global.u32 	%r265, [%rd6+172];
	xor.b32  	%r333, %r333, %r265;
	ld.global.u32 	%r266, [%rd6+176];
	xor.b32  	%r332, %r332, %r266;
$L__BB0_24:
	and.b32  	%r268, %r202, 512;
	setp.eq.s32 	%p13, %r268, 0;
	@%p13 bra 	$L__BB0_26;
	ld.global.u32 	%r269, [%rd6+180];
	xor.b32  	%r336, %r336, %r269;
	ld.global.u32 	%r270, [%rd6+184];
	xor.b32  	%r335, %r335, %r270;
	ld.global.u32 	%r271, [%rd6+188];
	xor.b32  	%r334, %r334, %r271;
	ld.global.u32 	%r272, [%rd6+192];
	xor.b32  	%r333, %r333, %r272;
	ld.global.u32 	%r273, [%rd6+196];
	xor.b32  	%r332, %r332, %r273;
$L__BB0_26:
	and.b32  	%r275, %r202, 1024;
	setp.eq.s32 	%p14, %r275, 0;
	@%p14 bra 	$L__BB0_28;
	ld.global.u32 	%r276, [%rd6+200];
	xor.b32  	%r336, %r336, %r276;
	ld.global.u32 	%r277, [%rd6+204];
	xor.b32  	%r335, %r335, %r277;
	ld.global.u32 	%r278, [%rd6+208];
	xor.b32  	%r334, %r334, %r278;
	ld.global.u32 	%r279, [%rd6+212];
	xor.b32  	%r333, %r333, %r279;
	ld.global.u32 	%r280, [%rd6+216];
	xor.b32  	%r332, %r332, %r280;
$L__BB0_28:
	and.b32  	%r282, %r202, 2048;
	setp.eq.s32 	%p15, %r282, 0;
	@%p15 bra 	$L__BB0_30;
	ld.global.u32 	%r283, [%rd6+220];
	xor.b32  	%r336, %r336, %r283;
	ld.global.u32 	%r284, [%rd6+224];
	xor.b32  	%r335, %r335, %r284;
	ld.global.u32 	%r285, [%rd6+228];
	xor.b32  	%r334, %r334, %r285;
	ld.global.u32 	%r286, [%rd6+232];
	xor.b32  	%r333, %r333, %r286;
	ld.global.u32 	%r287, [%rd6+236];
	xor.b32  	%r332, %r332, %r287;
$L__BB0_30:
	and.b32  	%r289, %r202, 4096;
	setp.eq.s32 	%p16, %r289, 0;
	@%p16 bra 	$L__BB0_32;
	ld.global.u32 	%r290, [%rd6+240];
	xor.b32  	%r336, %r336, %r290;
	ld.global.u32 	%r291, [%rd6+244];
	xor.b32  	%r335, %r335, %r291;
	ld.global.u32 	%r292, [%rd6+248];
	xor.b32  	%r334, %r334, %r292;
	ld.global.u32 	%r293, [%rd6+252];
	xor.b32  	%r333, %r333, %r293;
	ld.global.u32 	%r294, [%rd6+256];
	xor.b32  	%r332, %r332, %r294;
$L__BB0_32:
	and.b32  	%r296, %r202, 8192;
	setp.eq.s32 	%p17, %r296, 0;
	@%p17 bra 	$L__BB0_34;
	ld.global.u32 	%r297, [%rd6+260];
	xor.b32  	%r336, %r336, %r297;
	ld.global.u32 	%r298, [%rd6+264];
	xor.b32  	%r335, %r335, %r298;
	ld.global.u32 	%r299, [%rd6+268];
	xor.b32  	%r334, %r334, %r299;
	ld.global.u32 	%r300, [%rd6+272];
	xor.b32  	%r333, %r333, %r300;
	ld.global.u32 	%r301, [%rd6+276];
	xor.b32  	%r332, %r332, %r301;
$L__BB0_34:
	and.b32  	%r303, %r202, 16384;
	setp.eq.s32 	%p18, %r303, 0;
	@%p18 bra 	$L__BB0_36;
	ld.global.u32 	%r304, [%rd6+280];
	xor.b32  	%r336, %r336, %r304;
	ld.global.u32 	%r305, [%rd6+284];
	xor.b32  	%r335, %r335, %r305;
	ld.global.u32 	%r306, [%rd6+288];
	xor.b32  	%r334, %r334, %r306;
	ld.global.u32 	%r307, [%rd6+292];
	xor.b32  	%r333, %r333, %r307;
	ld.global.u32 	%r308, [%rd6+296];
	xor.b32  	%r332, %r332, %r308;
$L__BB0_36:
	and.b32  	%r310, %r202, 32768;
	setp.eq.s32 	%p19, %r310, 0;
	@%p19 bra 	$L__BB0_38;
	ld.global.u32 	%r311, [%rd6+300];
	xor.b32  	%r336, %r336, %r311;
	ld.global.u32 	%r312, [%rd6+304];
	xor.b32  	%r335, %r335, %r312;
	ld.global.u32 	%r313, [%rd6+308];
	xor.b32  	%r334, %r334, %r313;
	ld.global.u32 	%r314, [%rd6+312];
	xor.b32  	%r333, %r333, %r314;
	ld.global.u32 	%r315, [%rd6+316];
	xor.b32  	%r332, %r332, %r315;
$L__BB0_38:
	add.s32 	%r331, %r331, 16;
	setp.ne.s32 	%p20, %r331, 32;
	@%p20 bra 	$L__BB0_6;
	mad.lo.s32 	%r316, %r325, -31, %r11;
	add.s32 	%r325, %r316, 1;
	setp.ne.s32 	%p21, %r325, 5;
	@%p21 bra 	$L__BB0_5;
	st.global.u32 	[%rd2+4], %r336;
	st.global.u32 	[%rd2+8], %r335;
	st.global.u32 	[%rd2+12], %r334;
	st.global.u32 	[%rd2+16], %r333;
	st.global.u32 	[%rd2+20], %r332;
	add.s32 	%r319, %r319, 1;
	setp.lt.u32 	%p22, %r319, %r2;
	@%p22 bra 	$L__BB0_4;
$L__BB0_41:
	shr.u64 	%rd7, %rd17, 2;
	add.s32 	%r318, %r318, 1;
	setp.gt.u64 	%p23, %rd17, 3;
	mov.u64 	%rd17, %rd7;
	@%p23 bra 	$L__BB0_2;
$L__BB0_42:
	mov.b32 	%r317, 0;
	st.global.v2.u32 	[%rd2+24], {%r317, %r317};
	st.global.u32 	[%rd2+32], %r317;
	mov.b64 	%rd16, 0;
	st.global.u64 	[%rd2+40], %rd16;
	ret;

}
	// .globl	_Z6updatePiS_P17curandStateXORWOW
.visible .entry _Z6updatePiS_P17curandStateXORWOW(
	.param .u64 .ptr .align 1 _Z6updatePiS_P17curandStateXORWOW_param_0,
	.param .u64 .ptr .align 1 _Z6updatePiS_P17curandStateXORWOW_param_1,
	.param .u64 .ptr .align 1 _Z6updatePiS_P17curandStateXORWOW_param_2
)
{
	.local .align 8 .b8 	__local_depot1[16];
	.reg .b64 	%SP;
	.reg .b64 	%SPL;
	.reg .pred 	%p<15>;
	.reg .b16 	%rs<8>;
	.reg .b32 	%r<81>;
	.reg .b64 	%rd<33>;

	mov.u64 	%SPL, __local_depot1;
	cvta.local.u64 	%SP, %SPL;
	ld.param.u64 	%rd2, [_Z6updatePiS_P17curandStateXORWOW_param_0];
	ld.param.u64 	%rd1, [_Z6updatePiS_P17curandStateXORWOW_param_1];
	ld.param.u64 	%rd3, [_Z6updatePiS_P17curandStateXORWOW_param_2];
	cvta.to.global.u64 	%rd4, %rd2;
	cvta.to.global.u64 	%rd5, %rd3;
	mov.u32 	%r12, %ctaid.y;
	mov.u32 	%r13, %ntid.y;
	mov.u32 	%r14, %tid.y;
	mad.lo.s32 	%r1, %r12, %r13, %r14;
	mov.u32 	%r15, %ctaid.x;
	mov.u32 	%r16, %ntid.x;
	mov.u32 	%r17, %tid.x;
	mad.lo.s32 	%r2, %r15, %r16, %r17;
	mov.u32 	%r18, %nctaid.x;
	mul.lo.s32 	%r19, %r16, %r18;
	mul.lo.s32 	%r20, %r1, %r19;
	add.s32 	%r3, %r20, %r2;
	mul.wide.s32 	%rd6, %r3, 48;
	add.s64 	%rd7, %rd5, %rd6;
	ld.global.v2.u32 	{%r21, %r22}, [%rd7];
	shr.u32 	%r23, %r22, 2;
	xor.b32  	%r24, %r23, %r22;
	ld.global.v2.u32 	{%r25, %r26}, [%rd7+8];
	ld.global.v2.u32 	{%r27, %r28}, [%rd7+16];
	st.global.v2.u32 	[%rd7+8], {%r26, %r27};
	shl.b32 	%r29, %r28, 4;
	shl.b32 	%r30, %r24, 1;
	xor.b32  	%r31, %r30, %r29;
	xor.b32  	%r32, %r31, %r24;
	xor.b32  	%r33, %r32, %r28;
	st.global.v2.u32 	[%rd7+16], {%r28, %r33};
	add.s32 	%r34, %r21, 362437;
	st.global.v2.u32 	[%rd7], {%r34, %r25};
	add.s32 	%r35, %r33, %r34;
	mul.hi.s32 	%r36, %r35, 274877907;
	shr.u32 	%r37, %r36, 31;
	shr.s32 	%r38, %r36, 5;
	add.s32 	%r39, %r38, %r37;
	mul.lo.s32 	%r40, %r39, 500;
	sub.s32 	%r4, %r35, %r40;
	mul.wide.s32 	%rd8, %r3, 4;
	add.s64 	%rd9, %rd4, %rd8;
	ld.global.u32 	%r80, [%rd9];
	add.s32 	%r41, %r2, -1;
	rem.s32 	%r42, %r41, %r19;
	add.s32 	%r43, %r42, %r20;
	mul.wide.s32 	%rd10, %r43, 4;
	add.s64 	%rd11, %rd4, %rd10;
	ld.global.u32 	%r44, [%rd11];
	add.s32 	%r45, %r2, 1;
	rem.s32 	%r46, %r45, %r19;
	add.s32 	%r47, %r46, %r20;
	mul.wide.s32 	%rd12, %r47, 4;
	add.s64 	%rd13, %rd4, %rd12;
	ld.global.u32 	%r48, [%rd13];
	add.s32 	%r49, %r48, %r44;
	add.s32 	%r50, %r1, -1;
	rem.s32 	%r51, %r50, %r19;
	mul.lo.s32 	%r52, %r51, %r19;
	add.s32 	%r53, %r52, %r2;
	mul.wide.s32 	%rd14, %r53, 4;
	add.s64 	%rd15, %rd4, %rd14;
	ld.global.u32 	%r54, [%rd15];
	add.s32 	%r55, %r49, %r54;
	add.s32 	%r56, %r1, 1;
	rem.s32 	%r57, %r56, %r19;
	mul.lo.s32 	%r58, %r57, %r19;
	add.s32 	%r59, %r58, %r2;
	mul.wide.s32 	%rd16, %r59, 4;
	add.s64 	%rd17, %rd4, %rd16;
	ld.global.u32 	%r60, [%rd17];
	add.s32 	%r61, %r55, %r60;
	add.s32 	%r62, %r52, %r46;
	mul.wide.s32 	%rd18, %r62, 4;
	add.s64 	%rd19, %rd4, %rd18;
	ld.global.u32 	%r63, [%rd19];
	add.s32 	%r64, %r61, %r63;
	add.s32 	%r65, %r52, %r42;
	mul.wide.s32 	%rd20, %r65, 4;
	add.s64 	%rd21, %rd4, %rd20;
	ld.global.u32 	%r66, [%rd21];
	add.s32 	%r67, %r64, %r66;
	add.s32 	%r68, %r58, %r46;
	mul.wide.s32 	%rd22, %r68, 4;
	add.s64 	%rd23, %rd4, %rd22;
	ld.global.u32 	%r69, [%rd23];
	add.s32 	%r70, %r67, %r69;
	add.s32 	%r71, %r58, %r42;
	mul.wide.s32 	%rd24, %r71, 4;
	add.s64 	%rd25, %rd4, %rd24;
	ld.global.u32 	%r72, [%rd25];
	add.s32 	%r6, %r70, %r72;
	setp.gt.s32 	%p1, %r80, 1;
	@%p1 bra 	$L__BB1_4;
	setp.eq.s32 	%p4, %r80, 0;
	@%p4 bra 	$L__BB1_7;
	setp.eq.s32 	%p5, %r80, 1;
	@%p5 bra 	$L__BB1_3;
	bra.uni 	$L__BB1_11;
$L__BB1_3:
	setp.eq.s32 	%p9, %r4, 0;
	setp.gt.s32 	%p10, %r6, 16;
	setp.gt.s32 	%p11, %r6, 0;
	selp.u32 	%r74, 1, 0, %p11;
	selp.b32 	%r75, 3, %r74, %p10;
	selp.b32 	%r80, 3, %r75, %p9;
	bra.uni 	$L__BB1_12;
$L__BB1_4:
	setp.eq.s32 	%p2, %r80, 2;
	@%p2 bra 	$L__BB1_9;
	setp.eq.s32 	%p3, %r80, 3;
	@%p3 bra 	$L__BB1_6;
	bra.uni 	$L__BB1_11;
$L__BB1_6:
	setp.gt.s32 	%p6, %r6, 9;
	selp.b32 	%r80, 3, 1, %p6;
	bra.uni 	$L__BB1_12;
$L__BB1_7:
	setp.eq.s32 	%p12, %r4, 0;
	mov.b32 	%r80, 2;
	@%p12 bra 	$L__BB1_12;
	setp.lt.s32 	%p13, %r6, 7;
	setp.lt.s32 	%p14, %r6, 17;
	selp.b32 	%r77, 1, 3, %p14;
	selp.b32 	%r80, 0, %r77, %p13;
	bra.uni 	$L__BB1_12;
$L__BB1_9:
	cvt.u16.u32 	%rs2, %r4;
	mul.hi.s16 	%rs3, %rs2, 26215;
	shr.u16 	%rs4, %rs3, 15;
	shr.s16 	%rs5, %rs3, 1;
	add.s16 	%rs6, %rs5, %rs4;
	mul.lo.s16 	%rs7, %rs6, 5;
	sub.s16 	%rs1, %rs2, %rs7;
	setp.lt.s16 	%p7, %rs1, 2;
	mov.b32 	%r80, 2;
	@%p7 bra 	$L__BB1_12;
	setp.lt.u16 	%p8, %rs1, 4;
	selp.u32 	%r80, 1, 0, %p8;
	bra.uni 	$L__BB1_12;
$L__BB1_11:
	add.u64 	%rd26, %SP, 0;
	add.u64 	%rd27, %SPL, 0;
	st.local.v2.u32 	[%rd27], {%r2, %r1};
	st.local.u32 	[%rd27+8], %r80;
	mov.u64 	%rd28, $str;
	cvta.global.u64 	%rd29, %rd28;
	{ // callseq 0, 0
	.param .b64 param0;
	st.param.b64 	[param0], %rd29;
	.param .b64 param1;
	st.param.b64 	[param1], %rd26;
	.param .b32 retval0;
	call.uni (retval0), 
	vprintf, 
	(
	param0, 
	param1
	);
	ld.param.b32 	%r78, [retval0];
	} // callseq 0
$L__BB1_12:
	cvta.to.global.u64 	%rd30, %rd1;
	add.s64 	%rd32, %rd30, %rd8;
	st.global.u32 	[%rd32], %r80;
	ret;

}


// ===== COMPILED SASS (sm_100) =====

	.target	sm_100

	.elftype	@"ET_EXEC"


//--------------------- .note.nv.tkinfo           --------------------------
	.section	.note.nv.tkinfo,"",@"SHT_NOTE"
	.sectionflags	@"SHF_NOTE_NV_TKINFO"
	.tkinfo
        /*0018*/ 	.word	0x00000002
        /*0030*/ 	.string	""
        /*0030*/ 	.string	"ptxas"
        /*0030*/ 	.string	"Cuda compilation tools, release 13.0, V13.0.88"
        /*0030*/ 	.string	"Build cuda_13.0.r13.0/compiler.36424714_0"
        /*0030*/ 	.string	"-arch sm_100 -m 64 "



//--------------------- .note.nv.cuinfo           --------------------------
	.section	.note.nv.cuinfo,"",@"SHT_NOTE"
	.sectionflags	@"SHF_NOTE_NV_CUINFO"
        /*0018*/ 	.short	0x0002
        /*001a*/ 	.short	0x0064
        /*001c*/ 	.short	0x0082
	.zero		2


//--------------------- .nv.info                  --------------------------
	.section	.nv.info,"",@"SHT_CUDA_INFO"
	.align	4


	//----- nvinfo : EIATTR_REGCOUNT
	.align		4
        /*0000*/ 	.byte	0x04, 0x2f
        /*0002*/ 	.short	(.L_11 - .L_10)
	.align		4
.L_10:
        /*0004*/ 	.word	index@(_Z12setup_kernelP17curandStateXORWOW)
        /*0008*/ 	.word	0x0000001f


	//----- nvinfo : EIATTR_FRAME_SIZE
	.align		4
.L_11:
        /*000c*/ 	.byte	0x04, 0x11
        /*000e*/ 	.short	(.L_13 - .L_12)
	.align		4
.L_12:
        /*0010*/ 	.word	index@(_Z12setup_kernelP17curandStateXORWOW)
        /*0014*/ 	.word	0x00000000


	//----- nvinfo : EIATTR_REGCOUNT
	.align		4
.L_13:
        /*0018*/ 	.byte	0x04, 0x2f
        /*001a*/ 	.short	(.L_15 - .L_14)
	.align		4
.L_14:
        /*001c*/ 	.word	index@(_Z6updatePiS_P17curandStateXORWOW)
        /*0020*/ 	.word	0x00000020


	//----- nvinfo : EIATTR_FRAME_SIZE
	.align		4
.L_15:
        /*0024*/ 	.byte	0x04, 0x11
        /*0026*/ 	.short	(.L_17 - .L_16)
	.align		4
.L_16:
        /*0028*/ 	.word	index@(_Z6updatePiS_P17curandStateXORWOW)
        /*002c*/ 	.word	0x00000010


	//----- nvinfo : EIATTR_MIN_STACK_SIZE
	.align		4
.L_17:
        /*0030*/ 	.byte	0x04, 0x12
        /*0032*/ 	.short	(.L_19 - .L_18)
	.align		4
.L_18:
        /*0034*/ 	.word	index@(_Z6updatePiS_P17curandStateXORWOW)
        /*0038*/ 	.word	0x00000010


	//----- nvinfo : EIATTR_MIN_STACK_SIZE
	.align		4
.L_19:
        /*003c*/ 	.byte	0x04, 0x12
        /*003e*/ 	.short	(.L_21 - .L_20)
	.align		4
.L_20:
        /*0040*/ 	.word	index@(_Z12setup_kernelP17curandStateXORWOW)
        /*0044*/ 	.word	0x00000000
.L_21:


//--------------------- .nv.compat                --------------------------
	.section	.nv.compat,"",@"SHT_CUDA_COMPAT_INFO"
	.align	4
        /*0000*/ 	.byte	0x02, 0x09, 0x00, 0x00, 0x02, 0x02, 0x01, 0x00, 0x02, 0x05, 0x05, 0x00, 0x03, 0x07, 0x01, 0x01
        /*0010*/ 	.byte	0x02, 0x03, 0x00, 0x00, 0x02, 0x06, 0x01, 0x00, 0x04, 0x0b, 0x08, 0x00, 0x09, 0x00, 0x00, 0x00
        /*0020*/ 	.byte	0x00, 0x00, 0x00, 0x00


//--------------------- .nv.info._Z6updatePiS_P17curandStateXORWOW --------------------------
	.section	.nv.info._Z6updatePiS_P17curandStateXORWOW,"",@"SHT_CUDA_INFO"
	.sectionflags	@""
	.align	4


	//----- nvinfo : EIATTR_CUDA_API_VERSION
	.align		4
        /*0000*/ 	.byte	0x04, 0x37
        /*0002*/ 	.short	(.L_23 - .L_22)
.L_22:
        /*0004*/ 	.word	0x00000082


	//----- nvinfo : EIATTR_KPARAM_INFO
	.align		4
.L_23:
        /*0008*/ 	.byte	0x04, 0x17
        /*000a*/ 	.short	(.L_25 - .L_24)
.L_24:
        /*000c*/ 	.word	0x00000000
        /*0010*/ 	.short	0x0002
        /*0012*/ 	.short	0x0010
        /*0014*/ 	.byte	0x00, 0xf5, 0x21, 0x00


	//----- nvinfo : EIATTR_KPARAM_INFO
	.align		4
.L_25:
        /*0018*/ 	.byte	0x04, 0x17
        /*001a*/ 	.short	(.L_27 - .L_26)
.L_26:
        /*001c*/ 	.word	0x00000000
        /*0020*/ 	.short	0x0001
        /*0022*/ 	.short	0x0008
        /*0024*/ 	.byte	0x00, 0xf5, 0x21, 0x00


	//----- nvinfo : EIATTR_KPARAM_INFO
	.align		4
.L_27:
        /*0028*/ 	.byte	0x04, 0x17
        /*002a*/ 	.short	(.L_29 - .L_28)
.L_28:
        /*002c*/ 	.word	0x00000000
        /*0030*/ 	.short	0x0000
        /*0032*/ 	.short	0x0000
        /*0034*/ 	.byte	0x00, 0xf5, 0x21, 0x00


	//----- nvinfo : EIATTR_SPARSE_MMA_MASK
	.align		4
.L_29:
        /*0038*/ 	.byte	0x03, 0x50
        /*003a*/ 	.short	0x0000


	//----- nvinfo : EIATTR_MAXREG_COUNT
	.align		4
        /*003c*/ 	.byte	0x03, 0x1b
        /*003e*/ 	.short	0x00ff


	//----- nvinfo : EIATTR_EXTERNS
	.align		4
        /*0040*/ 	.byte	0x04, 0x0f
        /*0042*/ 	.short	(.L_31 - .L_30)


	//   ....[0]....
	.align		4
.L_30:
        /*0044*/ 	.word	index@(vprintf)


	//----- nvinfo : EIATTR_MERCURY_ISA_VERSION
	.align		4
.L_31:
        /*0048*/ 	.byte	0x03, 0x5f
        /*004a*/ 	.short	0x0101


	//----- nvinfo : EIATTR_VRC_CTA_INIT_COUNT
	.align		4
        /*004c*/ 	.byte	0x02, 0x4a
	.zero		1
	.zero		1


	//----- nvinfo : EIATTR_SYSCALL_OFFSETS
	.align		4
        /*0050*/ 	.byte	0x04, 0x46
        /*0052*/ 	.short	(.L_33 - .L_32)


	//   ....[0]....
.L_32:
        /*0054*/ 	.word	0x00000c80


	//----- nvinfo : EIATTR_EXIT_INSTR_OFFSETS
	.align		4
.L_33:
        /*0058*/ 	.byte	0x04, 0x1c
        /*005a*/ 	.short	(.L_35 - .L_34)


	//   ....[0]....
.L_34:
        /*005c*/ 	.word	0x00000cd0


	//----- nvinfo : EIATTR_INDIRECT_BRANCH_TARGETS
	.align		4
.L_35:
        /*0060*/ 	.byte	0x04, 0x34
        /*0062*/ 	.short	(.L_37 - .L_36)


	//   ....[0]....
.L_36:
        /*0064*/ 	.word	.L_x_14@srel
        /*0068*/ 	.short	0x0
        /*006a*/ 	.short	0x0
        /*006c*/ 	.word	0x3
        /*0070*/ 	.word	.L_x_15@srel
        /*0074*/ 	.word	.L_x_16@srel
        /*0078*/ 	.word	.L_x_17@srel


	//   ....[1]....
        /*007c*/ 	.word	.L_x_18@srel
        /*0080*/ 	.short	0x0
        /*0082*/ 	.short	0x0
        /*0084*/ 	.word	0x3
        /*0088*/ 	.word	.L_x_19@srel
        /*008c*/ 	.word	.L_x_20@srel
        /*0090*/ 	.word	.L_x_17@srel


	//----- nvinfo : EIATTR_CRS_STACK_SIZE
	.align		4
.L_37:
        /*0094*/ 	.byte	0x04, 0x1e
        /*0096*/ 	.short	(.L_39 - .L_38)
.L_38:
        /*0098*/ 	.word	0x00000000


	//----- nvinfo : EIATTR_CBANK_PARAM_SIZE
	.align		4
.L_39:
        /*009c*/ 	.byte	0x03, 0x19
        /*009e*/ 	.short	0x0018


	//----- nvinfo : EIATTR_PARAM_CBANK
	.align		4
        /*00a0*/ 	.byte	0x04, 0x0a
        /*00a2*/ 	.short	(.L_41 - .L_40)
	.align		4
.L_40:
        /*00a4*/ 	.word	index@(.nv.constant0._Z6updatePiS_P17curandStateXORWOW)
        /*00a8*/ 	.short	0x0380
        /*00aa*/ 	.short	0x0018


	//----- nvinfo : EIATTR_SW_WAR
	.align		4
.L_41:
        /*00ac*/ 	.byte	0x04, 0x36
        /*00ae*/ 	.short	(.L_43 - .L_42)
.L_42:
        /*00b0*/ 	.word	0x00000008
.L_43:


//--------------------- .nv.info._Z12setup_kernelP17curandStateXORWOW --------------------------
	.section	.nv.info._Z12setup_kernelP17curandStateXORWOW,"",@"SHT_CUDA_INFO"
	.sectionflags	@""
	.align	4


	//----- nvinfo : EIATTR_CUDA_API_VERSION
	.align		4
        /*0000*/ 	.byte	0x04, 0x37
        /*0002*/ 	.short	(.L_45 - .L_44)
.L_44:
        /*0004*/ 	.word	0x00000082


	//----- nvinfo : EIATTR_KPARAM_INFO
	.align		4
.L_45:
        /*0008*/ 	.byte	0x04, 0x17
        /*000a*/ 	.short	(.L_47 - .L_46)
.L_46:
        /*000c*/ 	.word	0x00000000
        /*0010*/ 	.short	0x0000
        /*0012*/ 	.short	0x0000
        /*0014*/ 	.byte	0x00, 0xf5, 0x21, 0x00


	//----- nvinfo : EIATTR_SPARSE_MMA_MASK
	.align		4
.L_47:
        /*0018*/ 	.byte	0x03, 0x50
        /*001a*/ 	.short	0x0000


	//----- nvinfo : EIATTR_MAXREG_COUNT
	.align		4
        /*001c*/ 	.byte	0x03, 0x1b
        /*001e*/ 	.short	0x00ff


	//----- nvinfo : EIATTR_MERCURY_ISA_VERSION
	.align		4
        /*0020*/ 	.byte	0x03, 0x5f
        /*0022*/ 	.short	0x0101


	//----- nvinfo : EIATTR_VRC_CTA_INIT_COUNT
	.align		4
        /*0024*/ 	.byte	0x02, 0x4a
	.zero		1
	.zero		1


	//----- nvinfo : EIATTR_EXIT_INSTR_OFFSETS
	.align		4
        /*0028*/ 	.byte	0x04, 0x1c
        /*002a*/ 	.short	(.L_49 - .L_48)


	//   ....[0]....
.L_48:
        /*002c*/ 	.word	0x00000ee0


	//----- nvinfo : EIATTR_CRS_STACK_SIZE
	.align		4
.L_49:
        /*0030*/ 	.byte	0x04, 0x1e
        /*0032*/ 	.short	(.L_51 - .L_50)
.L_50:
        /*0034*/ 	.word	0x00000000


	//----- nvinfo : EIATTR_CBANK_PARAM_SIZE
	.align		4
.L_51:
        /*0038*/ 	.byte	0x03, 0x19
        /*003a*/ 	.short	0x0008


	//----- nvinfo : EIATTR_PARAM_CBANK
	.align		4
        /*003c*/ 	.byte	0x04, 0x0a
        /*003e*/ 	.short	(.L_53 - .L_52)
	.align		4
.L_52:
        /*0040*/ 	.word	index@(.nv.constant0._Z12setup_kernelP17curandStateXORWOW)
        /*0044*/ 	.short	0x0380
        /*0046*/ 	.short	0x0008


	//----- nvinfo : EIATTR_SW_WAR
	.align		4
.L_53:
        /*0048*/ 	.byte	0x04, 0x36
        /*004a*/ 	.short	(.L_55 - .L_54)
.L_54:
        /*004c*/ 	.word	0x00000008
.L_55:


//--------------------- .nv.callgraph             --------------------------
	.section	.nv.callgraph,"",@"SHT_CUDA_CALLGRAPH"
	.align	4
	.sectionentsize	8
	.align		4
        /*0000*/ 	.word	0x00000000
	.align		4
        /*0004*/ 	.word	0xffffffff
	.align		4
        /*0008*/ 	.word	index@(_Z6updatePiS_P17curandStateXORWOW)
	.align		4
        /*000c*/ 	.word	index@(vprintf)
	.align		4
        /*0010*/ 	.word	0x00000000
	.align		4
        /*0014*/ 	.word	0xfffffffe
	.align		4
        /*0018*/ 	.word	0x00000000
	.align		4
        /*001c*/ 	.word	0xfffffffd
	.align		4
        /*0020*/ 	.word	0x00000000
	.align		4
        /*0024*/ 	.word	0xfffffffc


//--------------------- .nv.constant4             --------------------------
	.section	.nv.constant4,"a",@progbits
	.align	8
	.align		8
.nv.constant4:
        /*0000*/ 	.dword	vprintf
	.align		8
        /*0008*/ 	.dword	precalc_xorwow_matrix
	.align		8
        /*0010*/ 	.dword	precalc_xorwow_offset_matrix
	.align		8
        /*0018*/ 	.dword	mrg32k3aM1
	.align		8
        /*0020*/ 	.dword	mrg32k3aM2
	.align		8
        /*0028*/ 	.dword	mrg32k3aM1SubSeq
	.align		8
        /*0030*/ 	.dword	mrg32k3aM2SubSeq
	.align		8
        /*0038*/ 	.dword	mrg32k3aM1Seq
	.align		8
        /*0040*/ 	.dword	mrg32k3aM2Seq
	.align		8
        /*0048*/ 	.dword	$str


//--------------------- .nv.constant3             --------------------------
	.section	.nv.constant3,"a",@progbits
	.align	8
.nv.constant3:
	.type		__cr_lgamma_table,@object
	.size		__cr_lgamma_table,(.L_8 - __cr_lgamma_table)
__cr_lgamma_table:
        /*0000*/ 	.byte	0x00, 0x00, 0x00, 0x00, 0x00, 0x00, 0x00, 0x00, 0x00, 0x00, 0x00, 0x00, 0x00, 0x00, 0x00, 0x00
        /*0010*/ 	.byte	0xef, 0x39, 0xfa, 0xfe, 0x42, 0x2e, 0xe6, 0x3f, 0x02, 0x20, 0x2a, 0xfa, 0x0b, 0xab, 0xfc, 0x3f
        /*0020*/ 	.byte	0xf9, 0x2c, 0x92, 0x7c, 0xa7, 0x6c, 0x09, 0x40, 0xc9, 0x79, 0x44, 0x3c, 0x64, 0x26, 0x13, 0x40
        /*0030*/ 	.byte	0xca, 0x01, 0xcf, 0x3a, 0x27, 0x51, 0x1a, 0x40, 0x30, 0xcc, 0x2d, 0xf3, 0xe1, 0x0c, 0x21, 0x40
        /*0040*/ 	.byte	0x0d, 0xb7, 0xfc, 0x82, 0x8e, 0x35, 0x25, 0x40
.L_8:


//--------------------- .nv.constant2._Z6updatePiS_P17curandStateXORWOW --------------------------
	.section	.nv.constant2._Z6updatePiS_P17curandStateXORWOW,"a",@progbits
	.sectionflags	@""
	.align	4
.nv.constant2._Z6updatePiS_P17curandStateXORWOW:
        /*0000*/ 	.byte	0x60, 0x09, 0x00, 0x00, 0xe0, 0x08, 0x00, 0x00, 0xf0, 0x0b, 0x00, 0x00, 0xb0, 0x0a, 0x00, 0x00
        /*0010*/ 	.byte	0x60, 0x0a, 0x00, 0x00, 0xf0, 0x0b, 0x00, 0x00


//--------------------- .text._Z6updatePiS_P17curandStateXORWOW --------------------------
	.section	.text._Z6updatePiS_P17curandStateXORWOW,"ax",@progbits
	.align	128
        .global         _Z6updatePiS_P17curandStateXORWOW
        .type           _Z6updatePiS_P17curandStateXORWOW,@function
        .size           _Z6updatePiS_P17curandStateXORWOW,(.L_x_22 - _Z6updatePiS_P17curandStateXORWOW)
        .other          _Z6updatePiS_P17curandStateXORWOW,@"STO_CUDA_ENTRY STV_DEFAULT"
_Z6updatePiS_P17curandStateXORWOW:
.text._Z6updatePiS_P17curandStateXORWOW:
[----:B------:R-:W0:Y:S01]  /*0000*/  LDC R1, c[0x0][0x37c] ;  /* 0x0000df00ff017b82 */ /* 0x000e220000000800 */
[----:B------:R-:W1:Y:S01]  /*0010*/  S2R R0, SR_TID.Y ;  /* 0x0000000000007919 */ /* 0x000e620000002200 */
[----:B------:R-:W2:Y:S06]  /*0020*/  LDCU UR5, c[0x0][0x2fc] ;  /* 0x00005f80ff0577ac */ /* 0x000eac0008000800 */
[----:B------:R-:W1:Y:S01]  /*0030*/  LDC R9, c[0x0][0x364] ;  /* 0x0000d900ff097b82 */ /* 0x000e620000000800 */
[----:B0-----:R-:W-:Y:S01]  /*0040*/  VIADD R1, R1, 0xfffffff0 ;  /* 0xfffffff001017836 */ /* 0x001fe20000000000 */
[----:B------:R-:W0:Y:S01]  /*0050*/  S2R R3, SR_TID.X ;  /* 0x0000000000037919 */ /* 0x000e220000002100 */
[----:B------:R-:W3:Y:S05]  /*0060*/  LDCU.64 UR36, c[0x0][0x358] ;  /* 0x00006b00ff2477ac */ /* 0x000eea0008000a00 */
[----:B------:R-:W1:Y:S08]  /*0070*/  S2UR UR4, SR_CTAID.Y ;  /* 0x00000000000479c3 */ /* 0x000e700000002600 */
[----:B------:R-:W4:Y:S01]  /*0080*/  LDC R8, c[0x0][0x360] ;  /* 0x0000d800ff087b82 */ /* 0x000f220000000800 */
[----:B------:R-:W4:Y:S07]  /*0090*/  LDCU UR7, c[0x0][0x370] ;  /* 0x00006e00ff0777ac */ /* 0x000f2e0008000800 */
[----:B------:R-:W0:Y:S08]  /*00a0*/  S2UR UR6, SR_CTAID.X ;  /* 0x00000000000679c3 */ /* 0x000e300000002500 */
[----:B------:R-:W5:Y:S01]  /*00b0*/  LDC.64 R10, c[0x0][0x390] ;  /* 0x0000e400ff0a7b82 */ /* 0x000f620000000a00 */
[----:B-1----:R-:W-:-:S02]  /*00c0*/  IMAD R9, R9, UR4, R0 ;  /* 0x0000000409097c24 */ /* 0x002fc4000f8e0200 */
[----:B----4-:R-:W-:-:S04]  /*00d0*/  IMAD R13, R8, UR7, RZ ;  /* 0x00000007080d7c24 */ /* 0x010fc8000f8e02ff */
[----:B------:R-:W-:Y:S02]  /*00e0*/  IMAD R17, R9, R13, RZ ;  /* 0x0000000d09117224 */ /* 0x000fe400078e02ff */
[----:B0-----:R-:W-:-:S04]  /*00f0*/  IMAD R8, R8, UR6, R3 ;  /* 0x0000000608087c24 */ /* 0x001fc8000f8e0203 */
[----:B------:R-:W-:-:S04]  /*0100*/  IMAD.IADD R16, R8, 0x1, R17 ;  /* 0x0000000108107824 */ /* 0x000fc800078e0211 */
[----:B-----5:R-:W-:-:S05]  /*0110*/  IMAD.WIDE R10, R16, 0x30, R10 ;  /* 0x00000030100a7825 */ /* 0x020fca00078e020a */
[----:B---3--:R-:W3:Y:S04]  /*0120*/  LDG.E.64 R6, desc[UR36][R10.64] ;  /* 0x000000240a067981 */ /* 0x008ee8000c1e1b00 */
[----:B------:R-:W4:Y:S04]  /*0130*/  LDG.E.64 R2, desc[UR36][R10.64+0x8] ;  /* 0x000008240a027981 */ /* 0x000f28000c1e1b00 */
[----:B------:R-:W5:Y:S01]  /*0140*/  LDG.E.64 R18, desc[UR36][R10.64+0x10] ;  /* 0x000010240a127981 */ /* 0x000f62000c1e1b00 */
[----:B------:R-:W-:-:S04]  /*0150*/  IABS R0, R13 ;  /* 0x0000000d00007213 */ /* 0x000fc80000000000 */
[----:B------:R-:W0:Y:S08]  /*0160*/  I2F.RP R12, R0 ;  /* 0x00000000000c7306 */ /* 0x000e300000209400 */
[----:B0-----:R-:W0:Y:S02]  /*0170*/  MUFU.RCP R12, R12 ;  /* 0x0000000c000c7308 */ /* 0x001e240000001000 */
[----:B0-----:R-:W-:-:S06]  /*0180*/  VIADD R4, R12, 0xffffffe ;  /* 0x0ffffffe0c047836 */ /* 0x001fcc0000000000 */
[----:B------:R0:W1:Y:S01]  /*0190*/  F2I.FTZ.U32.TRUNC.NTZ R5, R4 ;  /* 0x0000000400057305 */ /* 0x000062000021f000 */
[C---:B------:R-:W-:Y:S02]  /*01a0*/  VIADD R14, R8.reuse, 0xffffffff ;  /* 0xffffffff080e7836 */ /* 0x040fe40000000000 */
[----:B------:R-:W-:Y:S02]  /*01b0*/  VIADD R20, R9, 0x1 ;  /* 0x0000000109147836 */ /* 0x000fe40000000000 */
[----:B------:R-:W-:Y:S02]  /*01c0*/  VIADD R12, R8, 0x1 ;  /* 0x00000001080c7836 */ /* 0x000fe40000000000 */
[----:B0-----:R-:W-:Y:S02]  /*01d0*/  IMAD.MOV.U32 R4, RZ, RZ, RZ ;  /* 0x000000ffff047224 */ /* 0x001fe400078e00ff */
[----:B-1----:R-:W-:-:S04]  /*01e0*/  IMAD.MOV R25, RZ, RZ, -R5 ;  /* 0x000000ffff197224 */ /* 0x002fc800078e0a05 */
[----:B------:R-:W-:Y:S01]  /*01f0*/  IMAD R25, R25, R0, RZ ;  /* 0x0000000019197224 */ /* 0x000fe200078e02ff */
[----:B------:R-:W-:-:S03]  /*0200*/  IABS R24, R14 ;  /* 0x0000000e00187213 */ /* 0x000fc60000000000 */
[----:B------:R-:W-:Y:S01]  /*0210*/  IMAD.HI.U32 R25, R5, R25, R4 ;  /* 0x0000001905197227 */ /* 0x000fe200078e0004 */
[----:B------:R-:W-:Y:S02]  /*0220*/  IABS R4, R13 ;  /* 0x0000000d00047213 */ /* 0x000fe40000000000 */
[----:B------:R-:W-:Y:S02]  /*0230*/  IADD3 R5, PT, PT, R9, -0x1, RZ ;  /* 0xffffffff09057810 */ /* 0x000fe40007ffe0ff */
[----:B------:R-:W-:Y:S02]  /*0240*/  IABS R26, R12 ;  /* 0x0000000c001a7213 */ /* 0x000fe40000000000 */
[----:B------:R-:W-:Y:S01]  /*0250*/  IABS R15, R20 ;  /* 0x00000014000f7213 */ /* 0x000fe20000000000 */
[----:B------:R-:W-:Y:S01]  /*0260*/  IMAD.MOV R23, RZ, RZ, -R4 ;  /* 0x000000ffff177224 */ /* 0x000fe200078e0a04 */
[----:B------:R-:W-:Y:S01]  /*0270*/  IABS R22, R5 ;  /* 0x0000000500167213 */ /* 0x000fe20000000000 */
[----:B------:R-:W-:Y:S01]  /*0280*/  IMAD.HI.U32 R21, R25, R24, RZ ;  /* 0x0000001819157227 */ /* 0x000fe200078e00ff */
[----:B------:R-:W-:-:S03]  /*0290*/  MOV R4, R15 ;  /* 0x0000000f00047202 */ /* 0x000fc60000000f00 */
[----:B------:R-:W-:-:S04]  /*02a0*/  IMAD.HI.U32 R15, R25, R26, RZ ;  /* 0x0000001a190f7227 */ /* 0x000fc800078e00ff */
[----:B------:R-:W-:Y:S02]  /*02b0*/  IMAD R21, R21, R23, R24 ;  /* 0x0000001715157224 */ /* 0x000fe400078e0218 */
[----:B------:R-:W-:-:S04]  /*02c0*/  IMAD.HI.U32 R24, R25, R22, RZ ;  /* 0x0000001619187227 */ /* 0x000fc800078e00ff */
[----:B------:R-:W-:Y:S02]  /*02d0*/  IMAD R15, R15, R23, R26 ;  /* 0x000000170f0f7224 */ /* 0x000fe400078e021a */
[----:B------:R-:W-:Y:S01]  /*02e0*/  IMAD.HI.U32 R26, R25, R4, RZ ;  /* 0x00000004191a7227 */ /* 0x000fe200078e00ff */
[----:B------:R-:W-:-:S03]  /*02f0*/  ISETP.GT.U32.AND P0, PT, R0, R21, PT ;  /* 0x000000150000720c */ /* 0x000fc60003f04070 */
[-C--:B------:R-:W-:Y:S02]  /*0300*/  IMAD R25, R24, R23.reuse, R22 ;  /* 0x0000001718197224 */ /* 0x080fe400078e0216 */
[----:B------:R-:W-:-:S03]  /*0310*/  IMAD R23, R26, R23, R4 ;  /* 0x000000171a177224 */ /* 0x000fc600078e0204 */
[C---:B------:R-:W-:Y:S02]  /*0320*/  ISETP.GT.U32.AND P2, PT, R0.reuse, R25, PT ;  /* 0x000000190000720c */ /* 0x040fe40003f44070 */
[C---:B------:R-:W-:Y:S02]  /*0330*/  ISETP.GT.U32.AND P1, PT, R0.reuse, R15, PT ;  /* 0x0000000f0000720c */ /* 0x040fe40003f24070 */
[----:B------:R-:W-:Y:S01]  /*0340*/  ISETP.GT.U32.AND P3, PT, R0, R23, PT ;  /* 0x000000170000720c */ /* 0x000fe20003f64070 */
[----:B------:R-:W-:-:S08]  /*0350*/  @!P0 IMAD.IADD R21, R21, 0x1, -R0 ;  /* 0x0000000115158824 */ /* 0x000fd000078e0a00 */
[--C-:B------:R-:W-:Y:S01]  /*0360*/  @!P2 IMAD.IADD R25, R25, 0x1, -R0.reuse ;  /* 0x000000011919a824 */ /* 0x100fe200078e0a00 */
[C---:B------:R-:W-:Y:S01]  /*0370*/  ISETP.GT.U32.AND P2, PT, R0.reuse, R21, PT ;  /* 0x000000150000720c */ /* 0x040fe20003f44070 */
[--C-:B------:R-:W-:Y:S02]  /*0380*/  @!P1 IMAD.IADD R15, R15, 0x1, -R0.reuse ;  /* 0x000000010f0f9824 */ /* 0x100fe400078e0a00 */
[----:B------:R-:W-:Y:S01]  /*0390*/  @!P3 IMAD.IADD R23, R23, 0x1, -R0 ;  /* 0x000000011717b824 */ /* 0x000fe200078e0a00 */
[C---:B------:R-:W-:Y:S02]  /*03a0*/  ISETP.GT.U32.AND P5, PT, R0.reuse, R25, PT ;  /* 0x000000190000720c */ /* 0x040fe40003fa4070 */
[C---:B------:R-:W-:Y:S02]  /*03b0*/  ISETP.GT.U32.AND P4, PT, R0.reuse, R15, PT ;  /* 0x0000000f0000720c */ /* 0x040fe40003f84070 */
[----:B------:R-:W-:Y:S02]  /*03c0*/  ISETP.GT.U32.AND P6, PT, R0, R23, PT ;  /* 0x000000170000720c */ /* 0x000fe40003fc4070 */
[----:B------:R-:W-:-:S02]  /*03d0*/  ISETP.GE.AND P1, PT, R5, RZ, PT ;  /* 0x000000ff0500720c */ /* 0x000fc40003f26270 */
[----:B------:R-:W-:Y:S01]  /*03e0*/  ISETP.GE.AND P0, PT, R20, RZ, PT ;  /* 0x000000ff1400720c */ /* 0x000fe20003f06270 */
[----:B------:R-:W0:Y:S01]  /*03f0*/  LDC.64 R4, c[0x0][0x380] ;  /* 0x0000e000ff047b82 */ /* 0x000e220000000a00 */
[----:B------:R-:W-:Y:S02]  /*0400*/  ISETP.GE.AND P3, PT, R14, RZ, PT ;  /* 0x000000ff0e00720c */ /* 0x000fe40003f66270 */
[----:B------:R-:W-:Y:S02]  /*0410*/  @!P2 IADD3 R21, PT, PT, R21, -R0, RZ ;  /* 0x800000001515a210 */ /* 0x000fe40007ffe0ff */
[----:B------:R-:W-:Y:S01]  /*0420*/  ISETP.GE.AND P2, PT, R12, RZ, PT ;  /* 0x000000ff0c00720c */ /* 0x000fe20003f46270 */
[--C-:B------:R-:W-:Y:S02]  /*0430*/  @!P4 IMAD.IADD R15, R15, 0x1, -R0.reuse ;  /* 0x000000010f0fc824 */ /* 0x100fe400078e0a00 */
[--C-:B------:R-:W-:Y:S02]  /*0440*/  @!P5 IMAD.IADD R25, R25, 0x1, -R0.reuse ;  /* 0x000000011919d824 */ /* 0x100fe400078e0a00 */
[----:B------:R-:W-:Y:S01]  /*0450*/  @!P6 IMAD.IADD R23, R23, 0x1, -R0 ;  /* 0x000000011717e824 */ /* 0x000fe200078e0a00 */
[----:B------:R-:W-:Y:S01]  /*0460*/  ISETP.NE.AND P4, PT, R13, RZ, PT ;  /* 0x000000ff0d00720c */ /* 0x000fe20003f85270 */
[----:B------:R-:W-:Y:S01]  /*0470*/  @!P1 IMAD.MOV R25, RZ, RZ, -R25 ;  /* 0x000000ffff199224 */ /* 0x000fe200078e0a19 */
[----:B------:R-:W-:Y:S01]  /*0480*/  LOP3.LUT R20, RZ, R13, RZ, 0x33, !PT ;  /* 0x0000000dff147212 */ /* 0x000fe200078e33ff */
[----:B------:R-:W-:-:S02]  /*0490*/  @!P3 IMAD.MOV R21, RZ, RZ, -R21 ;  /* 0x000000ffff15b224 */ /* 0x000fc400078e0a15 */
[----:B------:R-:W-:Y:S02]  /*04a0*/  @!P0 IMAD.MOV R23, RZ, RZ, -R23 ;  /* 0x000000ffff178224 */ /* 0x000fe400078e0a17 */
[----:B------:R-:W-:Y:S02]  /*04b0*/  @!P2 IADD3 R15, PT, PT, -R15, RZ, RZ ;  /* 0x000000ff0f0fa210 */ /* 0x000fe40007ffe1ff */
[C---:B------:R-:W-:Y:S02]  /*04c0*/  SEL R0, R20.reuse, R21, !P4 ;  /* 0x0000001514007207 */ /* 0x040fe40006000000 */
[C---:B------:R-:W-:Y:S02]  /*04d0*/  SEL R12, R20.reuse, R15, !P4 ;  /* 0x0000000f140c7207 */ /* 0x040fe40006000000 */
[C---:B------:R-:W-:Y:S02]  /*04e0*/  SEL R22, R20.reuse, R25, !P4 ;  /* 0x0000001914167207 */ /* 0x040fe40006000000 */
[----:B------:R-:W-:Y:S01]  /*04f0*/  SEL R24, R20, R23, !P4 ;  /* 0x0000001714187207 */ /* 0x000fe20006000000 */
[----:B------:R-:W-:-:S02]  /*0500*/  IMAD.IADD R29, R17, 0x1, R0 ;  /* 0x00000001111d7824 */ /* 0x000fc400078e0200 */
[C---:B------:R-:W-:Y:S02]  /*0510*/  IMAD R27, R13.reuse, R22, RZ ;  /* 0x000000160d1b7224 */ /* 0x040fe400078e02ff */
[CC--:B------:R-:W-:Y:S02]  /*0520*/  IMAD R23, R13.reuse, R24.reuse, R8 ;  /* 0x000000180d177224 */ /* 0x0c0fe400078e0208 */
[CC--:B------:R-:W-:Y:S02]  /*0530*/  IMAD R15, R13.reuse, R24.reuse, R12 ;  /* 0x000000180d0f7224 */ /* 0x0c0fe400078e020c */
[----:B------:R-:W-:Y:S02]  /*0540*/  IMAD R13, R13, R24, R0 ;  /* 0x000000180d0d7224 */ /* 0x000fe400078e0200 */
[----:B------:R-:W-:Y:S02]  /*0550*/  IMAD.IADD R25, R12, 0x1, R27 ;  /* 0x000000010c197824 */ /* 0x000fe400078e021b */
[----:B0-----:R-:W-:-:S04]  /*0560*/  IMAD.WIDE R22, R23, 0x4, R4 ;  /* 0x0000000417167825 */ /* 0x001fc800078e0204 */
[----:B------:R-:W-:Y:S01]  /*0570*/  IMAD.WIDE R24, R25, 0x4, R4 ;  /* 0x0000000419187825 */ /* 0x000fe200078e0204 */
[----:B---3--:R-:W-:-:S04]  /*0580*/  SHF.R.U32.HI R14, RZ, 0x2, R7 ;  /* 0x00000002ff0e7819 */ /* 0x008fc80000011607 */
[----:B------:R-:W-:Y:S01]  /*0590*/  LOP3.LUT R14, R14, R7, RZ, 0x3c, !PT ;  /* 0x000000070e0e7212 */ /* 0x000fe200078e3cff */
[----:B----4-:R-:W-:Y:S02]  /*05a0*/  IMAD.MOV.U32 R20, RZ, RZ, R3 ;  /* 0x000000ffff147224 */ /* 0x010fe400078e0003 */
[----:B-----5:R-:W-:Y:S02]  /*05b0*/  IMAD.SHL.U32 R7, R19, 0x10, RZ ;  /* 0x0000001013077824 */ /* 0x020fe400078e00ff */
[C---:B------:R-:W-:Y:S01]  /*05c0*/  IMAD.SHL.U32 R3, R14.reuse, 0x2, RZ ;  /* 0x000000020e037824 */ /* 0x040fe200078e00ff */
[----:B------:R-:W-:Y:S02]  /*05d0*/  MOV R21, R18 ;  /* 0x0000001200157202 */ /* 0x000fe40000000f00 */
[----:B------:R-:W-:Y:S02]  /*05e0*/  IADD3 R18, PT, PT, R17, R12, RZ ;  /* 0x0000000c11127210 */ /* 0x000fe40007ffe0ff */
[----:B------:R-:W-:Y:S01]  /*05f0*/  LOP3.LUT R14, R14, R3, R7, 0x96, !PT ;  /* 0x000000030e0e7212 */ /* 0x000fe200078e9607 */
[----:B------:R-:W-:-:S02]  /*0600*/  IMAD.MOV.U32 R7, RZ, RZ, R2 ;  /* 0x000000ffff077224 */ /* 0x000fc400078e0002 */
[--C-:B------:R-:W-:Y:S01]  /*0610*/  IMAD.IADD R17, R0, 0x1, R27.reuse ;  /* 0x0000000100117824 */ /* 0x100fe200078e021b */
[----:B------:R-:W-:Y:S01]  /*0620*/  LOP3.LUT R3, R14, R19, RZ, 0x3c, !PT ;  /* 0x000000130e037212 */ /* 0x000fe200078e3cff */
[----:B------:R-:W-:Y:S02]  /*0630*/  VIADD R6, R6, 0x587c5 ;  /* 0x000587c506067836 */ /* 0x000fe40000000000 */
[----:B------:R-:W-:Y:S02]  /*0640*/  IMAD.IADD R0, R8, 0x1, R27 ;  /* 0x0000000108007824 */ /* 0x000fe400078e021b */
[----:B------:R-:W-:Y:S02]  /*0650*/  IMAD.MOV.U32 R2, RZ, RZ, R19 ;  /* 0x000000ffff027224 */ /* 0x000fe400078e0013 */
[--C-:B------:R-:W-:Y:S01]  /*0660*/  IMAD.WIDE R26, R29, 0x4, R4.reuse ;  /* 0x000000041d1a7825 */ /* 0x100fe200078e0204 */
[----:B------:R0:W-:Y:S04]  /*0670*/  STG.E.64 desc[UR36][R10.64+0x8], R20 ;  /* 0x000008140a007986 */ /* 0x0001e8000c101b24 */
[----:B------:R-:W-:Y:S01]  /*0680*/  STG.E.64 desc[UR36][R10.64], R6 ;  /* 0x000000060a007986 */ /* 0x000fe2000c101b24 */
[----:B------:R-:W-:-:S03]  /*0690*/  IMAD.WIDE R18, R18, 0x4, R4 ;  /* 0x0000000412127825 */ /* 0x000fc600078e0204 */
[----:B------:R1:W-:Y:S01]  /*06a0*/  STG.E.64 desc[UR36][R10.64+0x10], R2 ;  /* 0x000010020a007986 */ /* 0x0003e2000c101b24 */
[----:B------:R-:W-:-:S03]  /*06b0*/  IMAD.WIDE R14, R15, 0x4, R4 ;  /* 0x000000040f0e7825 */ /* 0x000fc600078e0204 */
[----:B------:R-:W3:Y:S01]  /*06c0*/  LDG.E R19, desc[UR36][R18.64] ;  /* 0x0000002412137981 */ /* 0x000ee2000c1e1900 */
[----:B0-----:R-:W-:-:S03]  /*06d0*/  IMAD.WIDE R20, R0, 0x4, R4 ;  /* 0x0000000400147825 */ /* 0x001fc600078e0204 */
[----:B------:R0:W3:Y:S04]  /*06e0*/  LDG.E R0, desc[UR36][R26.64] ;  /* 0x000000241a007981 */ /* 0x0000e8000c1e1900 */
[----:B------:R-:W3:Y:S01]  /*06f0*/  LDG.E R20, desc[UR36][R20.64] ;  /* 0x0000002414147981 */ /* 0x000ee2000c1e1900 */
[----:B------:R-:W-:-:S03]  /*0700*/  IMAD.WIDE R28, R17, 0x4, R4 ;  /* 0x00000004111c7825 */ /* 0x000fc600078e0204 */
[----:B------:R-:W4:Y:S01]  /*0710*/  LDG.E R22, desc[UR36][R22.64] ;  /* 0x0000002416167981 */ /* 0x000f22000c1e1900 */
[----:B0-----:R-:W-:-:S03]  /*0720*/  IMAD.WIDE R26, R16, 0x4, R4 ;  /* 0x00000004101a7825 */ /* 0x001fc600078e0204 */
[----:B------:R-:W4:Y:S04]  /*0730*/  LDG.E R25, desc[UR36][R24.64] ;  /* 0x0000002418197981 */ /* 0x000f28000c1e1900 */
[----:B-1----:R-:W5:Y:S01]  /*0740*/  LDG.E R2, desc[UR36][R26.64] ;  /* 0x000000241a027981 */ /* 0x002f62000c1e1900 */
[----:B------:R-:W-:-:S03]  /*0750*/  IMAD.WIDE R4, R13, 0x4, R4 ;  /* 0x000000040d047825 */ /* 0x000fc600078e0204 */
[----:B------:R-:W2:Y:S04]  /*0760*/  LDG.E R14, desc[UR36][R14.64] ;  /* 0x000000240e0e7981 */ /* 0x000ea8000c1e1900 */
[----:B------:R-:W2:Y:S04]  /*0770*/  LDG.E R29, desc[UR36][R28.64] ;  /* 0x000000241c1d7981 */ /* 0x000ea8000c1e1900 */
[----:B------:R-:W2:Y:S01]  /*0780*/  LDG.E R5, desc[UR36][R4.64] ;  /* 0x0000002404057981 */ /* 0x000ea2000c1e1900 */
[----:B------:R-:W0:Y:S01]  /*0790*/  LDCU UR4, c[0x0][0x2f8] ;  /* 0x00005f00ff0477ac */ /* 0x000e220008000800 */
[----:B------:R-:W-:-:S05]  /*07a0*/  IADD3 R3, PT, PT, R3, R6, RZ ;  /* 0x0000000603037210 */ /* 0x000fca0007ffe0ff */
[----:B------:R-:W-:-:S05]  /*07b0*/  IMAD.HI R6, R3, 0x10624dd3, RZ ;  /* 0x10624dd303067827 */ /* 0x000fca00078e02ff */
[----:B------:R-:W-:Y:S01]  /*07c0*/  SHF.R.U32.HI R7, RZ, 0x1f, R6 ;  /* 0x0000001fff077819 */ /* 0x000fe20000011606 */
[----:B------:R-:W-:Y:S04]  /*07d0*/  BSSY.RECONVERGENT B7, `(.L_x_0) ;  /* 0x000004c000077945 */ /* 0x000fe80003800200 */
[----:B------:R-:W-:Y:S01]  /*07e0*/  BSSY.RELIABLE B6, `(.L_x_1) ;  /* 0x0000041000067945 */ /* 0x000fe20003800100 */
[----:B---3--:R-:W-:Y:S02]  /*07f0*/  IADD3 R0, PT, PT, R20, R19, R0 ;  /* 0x0000001314007210 */ /* 0x008fe40007ffe000 */
[----:B-----5:R-:W-:Y:S02]  /*0800*/  ISETP.GT.AND P0, PT, R2, 0x1, PT ;  /* 0x000000010200780c */ /* 0x020fe40003f04270 */
[----:B----4-:R-:W-:-:S02]  /*0810*/  IADD3 R22, PT, PT, R25, R0, R22 ;  /* 0x0000000019167210 */ /* 0x010fc40007ffe016 */
[----:B------:R-:W-:Y:S02]  /*0820*/  LEA.HI.SX32 R0, R6, R7, 0x1b ;  /* 0x0000000706007211 */ /* 0x000fe400078fdaff */
[----:B0-----:R-:W-:Y:S02]  /*0830*/  IADD3 R6, P1, PT, R1, UR4, RZ ;  /* 0x0000000401067c10 */ /* 0x001fe4000ff3e0ff */
[----:B--2---:R-:W-:-:S03]  /*0840*/  IADD3 R14, PT, PT, R14, R22, R29 ;  /* 0x000000160e0e7210 */ /* 0x004fc60007ffe01d */
[----:B------:R-:W-:Y:S02]  /*0850*/  IMAD.X R7, RZ, RZ, UR5, P1 ;  /* 0x00000005ff077e24 */ /* 0x000fe400088e06ff */
[----:B------:R-:W-:Y:S02]  /*0860*/  IMAD R0, R0, -0x1f4, R3 ;  /* 0xfffffe0c00007824 */ /* 0x000fe400078e0203 */
[----:B------:R-:W-:Y:S01]  /*0870*/  IMAD.IADD R14, R14, 0x1, R5 ;  /* 0x000000010e0e7824 */ /* 0x000fe200078e0205 */
[----:B------:R-:W-:Y:S06]  /*0880*/  @P0 BRA `(.L_x_2) ;  /* 0x00000000005c0947 */ /* 0x000fec0003800000 */
[----:B------:R-:W-:-:S05]  /*0890*/  VIMNMX.U32 R3, PT, PT, R2, 0x2, PT ;  /* 0x0000000202037848 */ /* 0x000fca0003fe0000 */
[----:B------:R-:W-:-:S04]  /*08a0*/  IMAD.SHL.U32 R3, R3, 0x4, RZ ;  /* 0x0000000403037824 */ /* 0x000fc800078e00ff */
[----:B------:R-:W0:Y:S02]  /*08b0*/  LDC R4, c[0x2][R3] ;  /* 0x0080000003047b82 */ /* 0x000e240000000800 */
[----:B0-----:R-:W-:-:S04]  /*08c0*/  SHF.R.S32.HI R5, RZ, 0x1f, R4 ;  /* 0x0000001fff057819 */ /* 0x001fc80000011404 */
.L_x_14:
[----:B------:R-:W-:Y:S05]  /*08d0*/  BRX R4 -0x8e0                                 (*"BRANCH_TARGETS .L_x_15,.L_x_16,.L_x_17"*) ;  /* 0xfffffff404c87949 */ /* 0x000fea000383ffff */
.L_x_16:
[----:B------:R-:W-:Y:S05]  /*08e0*/  BREAK.RELIABLE B6 ;  /* 0x0000000000067942 */ /* 0x000fea0003800100 */
[C---:B------:R-:W-:Y:S02]  /*08f0*/  ISETP.GT.AND P1, PT, R14.reuse, RZ, PT ;  /* 0x000000ff0e00720c */ /* 0x040fe40003f24270 */
[----:B------:R-:W-:Y:S02]  /*0900*/  ISETP.GT.AND P0, PT, R14, 0x10, PT ;  /* 0x000000100e00780c */ /* 0x000fe40003f04270 */
[----:B------:R-:W-:Y:S02]  /*0910*/  SEL R2, RZ, 0x1, !P1 ;  /* 0x00000001ff027807 */ /* 0x000fe40004800000 */
[----:B------:R-:W-:-:S02]  /*0920*/  ISETP.NE.AND P1, PT, R0, RZ, PT ;  /* 0x000000ff0000720c */ /* 0x000fc40003f25270 */
[----:B------:R-:W-:-:S04]  /*0930*/  SEL R2, R2, 0x3, !P0 ;  /* 0x0000000302027807 */ /* 0x000fc80004000000 */
[----:B------:R-:W-:Y:S01]  /*0940*/  SEL R2, R2, 0x3, P1 ;  /* 0x0000000302027807 */ /* 0x000fe20000800000 */
[----:B------:R-:W-:Y:S06]  /*0950*/  BRA `(.L_x_3) ;  /* 0x0000000000cc7947 */ /* 0x000fec0003800000 */
.L_x_15:
[----:B------:R-:W-:Y:S05]  /*0960*/  BREAK.RELIABLE B6 ;  /* 0x0000000000067942 */ /* 0x000fea0003800100 */
[----:B------:R-:W-:Y:S01]  /*0970*/  ISETP.NE.AND P0, PT, R0, RZ, PT ;  /* 0x000000ff0000720c */ /* 0x000fe20003f05270 */
[----:B------:R-:W-:-:S12]  /*0980*/  IMAD.MOV.U32 R2, RZ, RZ, 0x2 ;  /* 0x00000002ff027424 */ /* 0x000fd800078e00ff */
[----:B------:R-:W-:Y:S05]  /*0990*/  @!P0 BRA `(.L_x_3) ;  /* 0x0000000000bc8947 */ /* 0x000fea0003800000 */
[----:B------:R-:W-:Y:S01]  /*09a0*/  HFMA2 R2, -RZ, RZ, 0, 5.9604644775390625e-08 ;  /* 0x00000001ff027431 */ /* 0x000fe200000001ff */
[C---:B------:R-:W-:Y:S02]  /*09b0*/  ISETP.GE.AND P1, PT, R14.reuse, 0x11, PT ;  /* 0x000000110e00780c */ /* 0x040fe40003f26270 */
[----:B------:R-:W-:Y:S02]  /*09c0*/  ISETP.GE.AND P0, PT, R14, 0x7, PT ;  /* 0x000000070e00780c */ /* 0x000fe40003f06270 */
[----:B------:R-:W-:-:S04]  /*09d0*/  SEL R2, R2, 0x3, !P1 ;  /* 0x0000000302027807 */ /* 0x000fc80004800000 */
[----:B------:R-:W-:Y:S01]  /*09e0*/  SEL R2, R2, RZ, P0 ;  /* 0x000000ff02027207 */ /* 0x000fe20000000000 */
[----:B------:R-:W-:Y:S06]  /*09f0*/  BRA `(.L_x_3) ;  /* 0x0000000000a47947 */ /* 0x000fec0003800000 */
.L_x_2:
[----:B------:R-:W-:-:S05]  /*0a00*/  IMAD.MOV.U32 R3, RZ, RZ, 0x2 ;  /* 0x00000002ff037424 */ /* 0x000fca00078e00ff */
[----:B------:R-:W-:-:S05]  /*0a10*/  VIADDMNMX.U32 R3, R2, 0xfffffffe, R3, PT ;  /* 0xfffffffe02037846 */ /* 0x000fca0003800003 */
[----:B------:R-:W-:-:S04]  /*0a20*/  IMAD.SHL.U32 R3, R3, 0x4, RZ ;  /* 0x0000000403037824 */ /* 0x000fc800078e00ff */
[----:B------:R-:W0:Y:S02]  /*0a30*/  LDC R4, c[0x2][R3+0xc] ;  /* 0x0080030003047b82 */ /* 0x000e240000000800 */
[----:B0-----:R-:W-:-:S04]  /*0a40*/  SHF.R.S32.HI R5, RZ, 0x1f, R4 ;  /* 0x0000001fff057819 */ /* 0x001fc80000011404 */
.L_x_18:
[----:B------:R-:W-:Y:S05]  /*0a50*/  BRX R4 -0xa60                                 (*"BRANCH_TARGETS .L_x_19,.L_x_20,.L_x_17"*) ;  /* 0xfffffff404687949 */ /* 0x000fea000383ffff */
.L_x_20:
[----:B------:R-:W-:Y:S05]  /*0a60*/  BREAK.RELIABLE B6 ;  /* 0x0000000000067942 */ /* 0x000fea0003800100 */
[----:B------:R-:W-:Y:S01]  /*0a70*/  IMAD.MOV.U32 R2, RZ, RZ, 0x1 ;  /* 0x00000001ff027424 */ /* 0x000fe200078e00ff */
[----:B------:R-:W-:-:S04]  /*0a80*/  ISETP.GT.AND P0, PT, R14, 0x9, PT ;  /* 0x000000090e00780c */ /* 0x000fc80003f04270 */
[----:B------:R-:W-:Y:S01]  /*0a90*/  SEL R2, R2, 0x3, !P0 ;  /* 0x0000000302027807 */ /* 0x000fe20004000000 */
[----:B------:R-:W-:Y:S08]  /*0aa0*/  BRA `(.L_x_3) ;  /* 0x0000000000787947 */ /* 0x000ff00003800000 */
.L_x_19:
[----:B------:R-:W-:Y:S05]  /*0ab0*/  BREAK.RELIABLE B6 ;  /* 0x0000000000067942 */ /* 0x000fea0003800100 */
[----:B------:R-:W-:-:S05]  /*0ac0*/  PRMT R2, R0, 0x9910, RZ ;  /* 0x0000991000027816 */ /* 0x000fca00000000ff */
[----:B------:R-:W-:-:S05]  /*0ad0*/  IMAD R3, R2, 0x6667, RZ ;  /* 0x0000666702037824 */ /* 0x000fca00078e02ff */
[----:B------:R-:W-:-:S04]  /*0ae0*/  SHF.R.S32.HI R2, RZ, 0x10, R3 ;  /* 0x00000010ff027819 */ /* 0x000fc80000011403 */
[----:B------:R-:W-:-:S04]  /*0af0*/  LOP3.LUT R2, R2, 0xffff, RZ, 0xc0, !PT ;  /* 0x0000ffff02027812 */ /* 0x000fc800078ec0ff */
[----:B------:R-:W-:-:S04]  /*0b00*/  SHF.R.U32.HI R2, RZ, 0xf, R2 ;  /* 0x0000000fff027819 */ /* 0x000fc80000011602 */
[----:B------:R-:W-:-:S04]  /*0b10*/  LEA.HI.SX32 R2, R3, R2, 0xf ;  /* 0x0000000203027211 */ /* 0x000fc800078f7aff */
[----:B------:R-:W-:-:S05]  /*0b20*/  PRMT R2, R2, 0x9910, RZ ;  /* 0x0000991002027816 */ /* 0x000fca00000000ff */
[----:B------:R-:W-:-:S04]  /*0b30*/  IMAD R2, R2, 0x5, RZ ;  /* 0x0000000502027824 */ /* 0x000fc800078e02ff */
[----:B------:R-:W-:-:S05]  /*0b40*/  IMAD.MOV R2, RZ, RZ, -R2 ;  /* 0x000000ffff027224 */ /* 0x000fca00078e0a02 */
[----:B------:R-:W-:-:S04]  /*0b50*/  PRMT R3, R2, 0x7710, RZ ;  /* 0x0000771002037816 */ /* 0x000fc800000000ff */
[----:B------:R-:W-:-:S04]  /*0b60*/  IADD3 R0, PT, PT, R0, R3, RZ ;  /* 0x0000000300007210 */ /* 0x000fc80007ffe0ff */
[----:B------:R-:W-:-:S04]  /*0b70*/  PRMT R2, R0, 0x9910, RZ ;  /* 0x0000991000027816 */ /* 0x000fc800000000ff */
[----:B------:R-:W-:Y:S01]  /*0b80*/  ISETP.GE.AND P0, PT, R2, 0x2, PT ;  /* 0x000000020200780c */ /* 0x000fe20003f06270 */
[----:B------:R-:W-:-:S12]  /*0b90*/  IMAD.MOV.U32 R2, RZ, RZ, 0x2 ;  /* 0x00000002ff027424 */ /* 0x000fd800078e00ff */
[----:B------:R-:W-:Y:S05]  /*0ba0*/  @!P0 BRA `(.L_x_3) ;  /* 0x0000000000388947 */ /* 0x000fea0003800000 */
[----:B------:R-:W-:-:S04]  /*0bb0*/  LOP3.LUT R0, R0, 0xffff, RZ, 0xc0, !PT ;  /* 0x0000ffff00007812 */ /* 0x000fc800078ec0ff */
[----:B------:R-:W-:-:S04]  /*0bc0*/  ISETP.GE.U32.AND P0, PT, R0, 0x4, PT ;  /* 0x000000040000780c */ /* 0x000fc80003f06070 */
[----:B------:R-:W-:Y:S01]  /*0bd0*/  SEL R2, RZ, 0x1, P0 ;  /* 0x00000001ff027807 */ /* 0x000fe20000000000 */
[----:B------:R-:W-:Y:S08]  /*0be0*/  BRA `(.L_x_3) ;  /* 0x0000000000287947 */ /* 0x000ff00003800000 */
.L_x_17:
[----:B------:R-:W-:Y:S05]  /*0bf0*/  BSYNC.RELIABLE B6 ;  /* 0x0000000000067941 */ /* 0x000fea0003800100 */
.L_x_1:
[----:B------:R-:W-:Y:S01]  /*0c00*/  MOV R0, 0x0 ;  /* 0x0000000000007802 */ /* 0x000fe20000000f00 */
[----:B------:R0:W-:Y:S01]  /*0c10*/  STL.64 [R1], R8 ;  /* 0x0000000801007387 */ /* 0x0001e20000100a00 */
[----:B------:R-:W1:Y:S02]  /*0c20*/  LDCU.64 UR4, c[0x4][0x48] ;  /* 0x01000900ff0477ac */ /* 0x000e640008000a00 */
[----:B------:R0:W2:Y:S01]  /*0c30*/  LDC.64 R10, c[0x4][R0] ;  /* 0x01000000000a7b82 */ /* 0x0000a20000000a00 */
[----:B------:R0:W-:Y:S01]  /*0c40*/  STL [R1+0x8], R2 ;  /* 0x0000080201007387 */ /* 0x0001e20000100800 */
[----:B-1----:R-:W-:Y:S02]  /*0c50*/  IMAD.U32 R4, RZ, RZ, UR4 ;  /* 0x00000004ff047e24 */ /* 0x002fe4000f8e00ff */
[----:B0-----:R-:W-:-:S07]  /*0c60*/  IMAD.U32 R5, RZ, RZ, UR5 ;  /* 0x00000005ff057e24 */ /* 0x001fce000f8e00ff */
[----:B------:R-:W-:-:S07]  /*0c70*/  LEPC R20, `(.L_x_3) ;  /* 0x000000001014794e */ /* 0x000fce0000000000 */
[----:B--2---:R-:W-:Y:S05]  /*0c80*/  CALL.ABS.NOINC R10 ;  /* 0x000000000a007343 */ /* 0x004fea0003c00000 */
.L_x_3:
[----:B------:R-:W-:Y:S05]  /*0c90*/  BSYNC.RECONVERGENT B7 ;  /* 0x0000000000077941 */ /* 0x000fea0003800200 */
.L_x_0:
[----:B------:R-:W0:Y:S02]  /*0ca0*/  LDC.64 R4, c[0x0][0x388] ;  /* 0x0000e200ff047b82 */ /* 0x000e240000000a00 */
[----:B0-----:R-:W-:-:S05]  /*0cb0*/  IMAD.WIDE R16, R16, 0x4, R4 ;  /* 0x0000000410107825 */ /* 0x001fca00078e0204 */
[----:B------:R-:W-:Y:S01]  /*0cc0*/  STG.E desc[UR36][R16.64], R2 ;  /* 0x0000000210007986 */ /* 0x000fe2000c101924 */
[----:B------:R-:W-:Y:S05]  /*0cd0*/  EXIT ;  /* 0x000000000000794d */ /* 0x000fea0003800000 */
.L_x_4:
[----:B------:R-:W-:-:S00]  /*0ce0*/  BRA `(.L_x_4) ;  /* 0xfffffffc00fc7947 */ /* 0x000fc0000383ffff */
[----:B------:R-:W-:-:S00]  /*0cf0*/  NOP ;  /* 0x0000000000007918 */ /* 0x000fc00000000000 */
        /* <DEDUP_REMOVED lines=8> */
.L_x_22:


//--------------------- .text._Z12setup_kernelP17curandStateXORWOW --------------------------
	.section	.text._Z12setup_kernelP17curandStateXORWOW,"ax",@progbits
	.align	128
        .global         _Z12setup_kernelP17curandStateXORWOW
        .type           _Z12setup_kernelP17curandStateXORWOW,@function
        .size           _Z12setup_kernelP17curandStateXORWOW,(.L_x_23 - _Z12setup_kernelP17curandStateXORWOW)
        .other          _Z12setup_kernelP17curandStateXORWOW,@"STO_CUDA_ENTRY STV_DEFAULT"
_Z12setup_kernelP17curandStateXORWOW:
.text._Z12setup_kernelP17curandStateXORWOW:
[----:B------:R-:W-:Y:S01]  /*0000*/  LDC R1, c[0x0][0x37c] ;  /* 0x0000df00ff017b82 */ /* 0x000fe20000000800 */
[----:B------:R-:W0:Y:S07]  /*0010*/  S2R R3, SR_TID.Y ;  /* 0x0000000000037919 */ /* 0x000e2e0000002200 */
[----:B------:R-:W0:Y:S01]  /*0020*/  S2UR UR4, SR_CTAID.Y ;  /* 0x00000000000479c3 */ /* 0x000e220000002600 */
[----:B------:R-:W-:Y:S01]  /*0030*/  IMAD.MOV.U32 R2, RZ, RZ, -0x1493acc8 ;  /* 0xeb6c5338ff027424 */ /* 0x000fe200078e00ff */
[----:B------:R-:W-:Y:S01]  /*0040*/  BSSY.RECONVERGENT B0, `(.L_x_5) ;  /* 0x00000e6000007945 */ /* 0x000fe20003800200 */
[----:B------:R-:W1:Y:S01]  /*0050*/  S2R R13, SR_TID.X ;  /* 0x00000000000d7919 */ /* 0x000e620000002100 */
[----:B------:R-:W-:-:S02]  /*0060*/  IMAD.MOV.U32 R4, RZ, RZ, 0x4ef22c5 ;  /* 0x04ef22c5ff047424 */ /* 0x000fc400078e00ff */
[----:B------:R-:W-:Y:S02]  /*0070*/  IMAD.MOV.U32 R8, RZ, RZ, -0x23270784 ;  /* 0xdcd8f87cff087424 */ /* 0x000fe400078e00ff */
[----:B------:R-:W0:Y:S01]  /*0080*/  LDC R0, c[0x0][0x364] ;  /* 0x0000d900ff007b82 */ /* 0x000e220000000800 */
[----:B------:R-:W1:Y:S01]  /*0090*/  LDCU UR7, c[0x0][0x360] ;  /* 0x00006c00ff0777ac */ /* 0x000e620008000800 */
[----:B------:R-:W-:-:S06]  /*00a0*/  IMAD.MOV.U32 R9, RZ, RZ, 0x11cdb639 ;  /* 0x11cdb639ff097424 */ /* 0x000fcc00078e00ff */
[----:B------:R-:W2:Y:S08]  /*00b0*/  S2UR UR6, SR_CTAID.X ;  /* 0x00000000000679c3 */ /* 0x000eb00000002500 */
[----:B------:R-:W2:Y:S08]  /*00c0*/  LDC R5, c[0x0][0x370] ;  /* 0x0000dc00ff057b82 */ /* 0x000eb00000000800 */
[----:B------:R-:W3:Y:S01]  /*00d0*/  LDC.64 R6, c[0x0][0x380] ;  /* 0x0000e000ff067b82 */ /* 0x000ee20000000a00 */
[----:B0-----:R-:W-:Y:S01]  /*00e0*/  IMAD R0, R0, UR4, R3 ;  /* 0x0000000400007c24 */ /* 0x001fe2000f8e0203 */
[----:B------:R-:W0:Y:S01]  /*00f0*/  LDCU.64 UR4, c[0x0][0x358] ;  /* 0x00006b00ff0477ac */ /* 0x000e220008000a00 */
[----:B------:R-:W-:-:S02]  /*0100*/  IMAD.MOV.U32 R3, RZ, RZ, 0x18d14435 ;  /* 0x18d14435ff037424 */ /* 0x000fc400078e00ff */
[----:B--2---:R-:W-:Y:S02]  /*0110*/  IMAD R0, R0, R5, UR6 ;  /* 0x0000000600007e24 */ /* 0x004fe4000f8e0205 */
[----:B------:R-:W-:Y:S02]  /*0120*/  IMAD.MOV.U32 R5, RZ, RZ, -0x75bd8fc ;  /* 0xf8a42704ff057424 */ /* 0x000fe400078e00ff */
[----:B-1----:R-:W-:-:S04]  /*0130*/  IMAD R13, R0, UR7, R13 ;  /* 0x00000007000d7c24 */ /* 0x002fc8000f8e020d */
[C---:B---3--:R-:W-:Y:S01]  /*0140*/  IMAD.WIDE R6, R13.reuse, 0x30, R6 ;  /* 0x000000300d067825 */ /* 0x048fe200078e0206 */
[----:B------:R-:W-:-:S04]  /*0150*/  ISETP.NE.AND P0, PT, R13, RZ, PT ;  /* 0x000000ff0d00720c */ /* 0x000fc80003f05270 */
[----:B0-----:R0:W-:Y:S04]  /*0160*/  STG.E.64 desc[UR4][R6.64], R2 ;  /* 0x0000000206007986 */ /* 0x0011e8000c101b04 */
[----:B------:R0:W-:Y:S04]  /*0170*/  STG.E.64 desc[UR4][R6.64+0x8], R4 ;  /* 0x0000080406007986 */ /* 0x0001e8000c101b04 */
[----:B------:R0:W-:Y:S01]  /*0180*/  STG.E.64 desc[UR4][R6.64+0x10], R8 ;  /* 0x0000100806007986 */ /* 0x0001e2000c101b04 */
[----:B------:R-:W-:Y:S05]  /*0190*/  @!P0 BRA `(.L_x_6) ;  /* 0x0000000c00408947 */ /* 0x000fea0003800000 */
[----:B------:R-:W-:Y:S01]  /*01a0*/  SHF.R.S32.HI R0, RZ, 0x1f, R13 ;  /* 0x0000001fff007819 */ /* 0x000fe2000001140d */
[----:B------:R-:W-:-:S07]  /*01b0*/  IMAD.MOV.U32 R12, RZ, RZ, RZ ;  /* 0x000000ffff0c7224 */ /* 0x000fce00078e00ff */
.L_x_12:
[----:B0-----:R-:W-:Y:S01]  /*01c0*/  LOP3.LUT R2, R13, 0x3, RZ, 0xc0, !PT ;  /* 0x000000030d027812 */ /* 0x001fe200078ec0ff */
[----:B------:R-:W-:Y:S03]  /*01d0*/  BSSY.RECONVERGENT B1, `(.L_x_7) ;  /* 0x00000c6000017945 */ /* 0x000fe60003800200 */
[----:B------:R-:W-:-:S04]  /*01e0*/  ISETP.NE.U32.AND P0, PT, R2, RZ, PT ;  /* 0x000000ff0200720c */ /* 0x000fc80003f05070 */
[----:B------:R-:W-:-:S13]  /*01f0*/  ISETP.NE.AND.EX P0, PT, RZ, RZ, PT, P0 ;  /* 0x000000ffff00720c */ /* 0x000fda0003f05300 */
[----:B------:R-:W-:Y:S05]  /*0200*/  @!P0 BRA `(.L_x_8) ;  /* 0x0000000c00088947 */ /* 0x000fea0003800000 */
[----:B------:R-:W0:Y:S01]  /*0210*/  LDC.64 R8, c[0x4][0x8] ;  /* 0x01000200ff087b82 */ /* 0x000e220000000a00 */
[----:B------:R-:W-:Y:S02]  /*0220*/  IMAD.MOV.U32 R14, RZ, RZ, RZ ;  /* 0x000000ffff0e7224 */ /* 0x000fe400078e00ff */
[----:B0-----:R-:W-:-:S07]  /*0230*/  IMAD.WIDE.U32 R8, R12, 0xc80, R8 ;  /* 0x00000c800c087825 */ /* 0x001fce00078e0008 */
.L_x_11:
[----:B0-----:R-:W-:Y:S01]  /*0240*/  IMAD.MOV.U32 R15, RZ, RZ, RZ ;  /* 0x000000ffff0f7224 */ /* 0x001fe200078e00ff */
[----:B------:R-:W-:Y:S01]  /*0250*/  CS2R R2, SRZ ;  /* 0x0000000000027805 */ /* 0x000fe2000001ff00 */
[----:B------:R-:W-:Y:S01]  /*0260*/  IMAD.MOV.U32 R17, RZ, RZ, RZ ;  /* 0x000000ffff117224 */ /* 0x000fe200078e00ff */
[----:B------:R-:W-:-:S07]  /*0270*/  CS2R R4, SRZ ;  /* 0x0000000000047805 */ /* 0x000fce000001ff00 */
.L_x_10:
[----:B------:R-:W-:-:S05]  /*0280*/  IMAD.WIDE.U32 R10, R17, 0x4, R6 ;  /* 0x00000004110a7825 */ /* 0x000fca00078e0006 */
[----:B------:R0:W5:Y:S01]  /*0290*/  LDG.E R16, desc[UR4][R10.64+0x4] ;  /* 0x000004040a107981 */ /* 0x000162000c1e1900 */
[----:B------:R-:W-:-:S07]  /*02a0*/  IMAD.MOV.U32 R19, RZ, RZ, RZ ;  /* 0x000000ffff137224 */ /* 0x000fce00078e00ff */
.L_x_9:
[----:B-----5:R-:W-:Y:S01]  /*02b0*/  SHF.R.U32.HI R24, RZ, R19, R16 ;  /* 0x00000013ff187219 */ /* 0x020fe20000011610 */
[----:B0-----:R-:W-:-:S03]  /*02c0*/  IMAD.SHL.U32 R10, R17, 0x20, RZ ;  /* 0x00000020110a7824 */ /* 0x001fc600078e00ff */
[----:B------:R-:W-:Y:S01]  /*02d0*/  LOP3.LUT R11, R24, 0x1, RZ, 0xc0, !PT ;  /* 0x00000001180b7812 */ /* 0x000fe200078ec0ff */
[----:B------:R-:W-:-:S03]  /*02e0*/  IMAD.IADD R10, R10, 0x1, R19 ;  /* 0x000000010a0a7824 */ /* 0x000fc600078e0213 */
[----:B------:R-:W-:Y:S01]  /*02f0*/  ISETP.NE.U32.AND P0, PT, R11, 0x1, PT ;  /* 0x000000010b00780c */ /* 0x000fe20003f05070 */
[----:B------:R-:W-:-:S03]  /*0300*/  IMAD R11, R10, 0x5, RZ ;  /* 0x000000050a0b7824 */ /* 0x000fc600078e02ff */
[----:B------:R-:W-:Y:S01]  /*0310*/  R2P PR, R24, 0x7e ;  /* 0x0000007e18007804 */ /* 0x000fe20000000000 */
[----:B------:R-:W-:-:S08]  /*0320*/  IMAD.WIDE.U32 R10, R11, 0x4, R8 ;  /* 0x000000040b0a7825 */ /* 0x000fd000078e0008 */
[----:B------:R-:W2:Y:S04]  /*0330*/  @!P0 LDG.E R18, desc[UR4][R10.64] ;  /* 0x000000040a128981 */ /* 0x000ea8000c1e1900 */
[----:B------:R-:W3:Y:S04]  /*0340*/  @!P0 LDG.E R20, desc[UR4][R10.64+0x10] ;  /* 0x000010040a148981 */ /* 0x000ee8000c1e1900 */
[----:B------:R-:W4:Y:S04]  /*0350*/  @P1 LDG.E R22, desc[UR4][R10.64+0x14] ;  /* 0x000014040a161981 */ /* 0x000f28000c1e1900 */
[----:B------:R-:W4:Y:S04]  /*0360*/  @P2 LDG.E R26, desc[UR4][R10.64+0x28] ;  /* 0x000028040a1a2981 */ /* 0x000f28000c1e1900 */
[----:B------:R-:W4:Y:S04]  /*0370*/  @!P0 LDG.E R21, desc[UR4][R10.64+0x4] ;  /* 0x000004040a158981 */ /* 0x000f28000c1e1900 */
[----:B------:R-:W4:Y:S04]  /*0380*/  @!P0 LDG.E R23, desc[UR4][R10.64+0xc] ;  /* 0x00000c040a178981 */ /* 0x000f28000c1e1900 */
[----:B------:R-:W4:Y:S04]  /*0390*/  @P1 LDG.E R25, desc[UR4][R10.64+0x18] ;  /* 0x000018040a191981 */ /* 0x000f28000c1e1900 */
[----:B------:R-:W4:Y:S04]  /*03a0*/  @P3 LDG.E R28, desc[UR4][R10.64+0x3c] ;  /* 0x00003c040a1c3981 */ /* 0x000f28000c1e1900 */
[----:B------:R-:W4:Y:S01]  /*03b0*/  @P6 LDG.E R27, desc[UR4][R10.64+0x7c] ;  /* 0x00007c040a1b6981 */ /* 0x000f22000c1e1900 */
[----:B--2---:R-:W-:-:S03]  /*03c0*/  @!P0 LOP3.LUT R15, R15, R18, RZ, 0x3c, !PT ;  /* 0x000000120f0f8212 */ /* 0x004fc600078e3cff */
[----:B------:R-:W2:Y:S01]  /*03d0*/  @!P0 LDG.E R18, desc[UR4][R10.64+0x8] ;  /* 0x000008040a128981 */ /* 0x000ea2000c1e1900 */
[----:B---3--:R-:W-:-:S03]  /*03e0*/  @!P0 LOP3.LUT R3, R3, R20, RZ, 0x3c, !PT ;  /* 0x0000001403038212 */ /* 0x008fc600078e3cff */
[----:B------:R-:W3:Y:S01]  /*03f0*/  @P1 LDG.E R20, desc[UR4][R10.64+0x24] ;  /* 0x000024040a141981 */ /* 0x000ee2000c1e1900 */
[----:B----4-:R-:W-:-:S03]  /*0400*/  @P1 LOP3.LUT R15, R15, R22, RZ, 0x3c, !PT ;  /* 0x000000160f0f1212 */ /* 0x010fc600078e3cff */
[----:B------:R-:W4:Y:S01]  /*0410*/  @P2 LDG.E R22, desc[UR4][R10.64+0x38] ;  /* 0x000038040a162981 */ /* 0x000f22000c1e1900 */
[----:B------:R-:W-:-:S03]  /*0420*/  @P2 LOP3.LUT R15, R15, R26, RZ, 0x3c, !PT ;  /* 0x0000001a0f0f2212 */ /* 0x000fc600078e3cff */
[----:B------:R-:W4:Y:S01]  /*0430*/  @P4 LDG.E R26, desc[UR4][R10.64+0x50] ;  /* 0x000050040a1a4981 */ /* 0x000f22000c1e1900 */
[----:B------:R-:W-:-:S03]  /*0440*/  @!P0 LOP3.LUT R4, R4, R21, RZ, 0x3c, !PT ;  /* 0x0000001504048212 */ /* 0x000fc600078e3cff */
[----:B------:R-:W4:Y:S01]  /*0450*/  @P1 LDG.E R21, desc[UR4][R10.64+0x20] ;  /* 0x000020040a151981 */ /* 0x000f22000c1e1900 */
[----:B------:R-:W-:-:S03]  /*0460*/  @!P0 LOP3.LUT R2, R2, R23, RZ, 0x3c, !PT ;  /* 0x0000001702028212 */ /* 0x000fc600078e3cff */
[----:B------:R-:W4:Y:S01]  /*0470*/  @P2 LDG.E R23, desc[UR4][R10.64+0x2c] ;  /* 0x00002c040a172981 */ /* 0x000f22000c1e1900 */
[----:B------:R-:W-:-:S03]  /*0480*/  @P1 LOP3.LUT R4, R4, R25, RZ, 0x3c, !PT ;  /* 0x0000001904041212 */ /* 0x000fc600078e3cff */
[----:B------:R-:W4:Y:S01]  /*0490*/  @P2 LDG.E R25, desc[UR4][R10.64+0x34] ;  /* 0x000034040a192981 */ /* 0x000f22000c1e1900 */
[----:B--2---:R-:W-:-:S03]  /*04a0*/  @!P0 LOP3.LUT R5, R5, R18, RZ, 0x3c, !PT ;  /* 0x0000001205058212 */ /* 0x004fc600078e3cff */
[----:B------:R-:W2:Y:S01]  /*04b0*/  @P1 LDG.E R18, desc[UR4][R10.64+0x1c] ;  /* 0x00001c040a121981 */ /* 0x000ea2000c1e1900 */
[----:B---3--:R-:W-:-:S03]  /*04c0*/  @P1 LOP3.LUT R3, R3, R20, RZ, 0x3c, !PT ;  /* 0x0000001403031212 */ /* 0x008fc600078e3cff */
[----:B------:R-:W3:Y:S01]  /*04d0*/  @P2 LDG.E R20, desc[UR4][R10.64+0x30] ;  /* 0x000030040a142981 */ /* 0x000ee2000c1e1900 */
[----:B----4-:R-:W-:-:S03]  /*04e0*/  @P2 LOP3.LUT R3, R3, R22, RZ, 0x3c, !PT ;  /* 0x0000001603032212 */ /* 0x010fc600078e3cff */
[----:B------:R-:W4:Y:S01]  /*04f0*/  @P3 LDG.E R22, desc[UR4][R10.64+0x4c] ;  /* 0x00004c040a163981 */ /* 0x000f22000c1e1900 */
[----:B------:R-:W-:-:S04]  /*0500*/  @P3 LOP3.LUT R15, R15, R28, RZ, 0x3c, !PT ;  /* 0x0000001c0f0f3212 */ /* 0x000fc800078e3cff */
[----:B------:R-:W-:Y:S02]  /*0510*/  @P4 LOP3.LUT R15, R15, R26, RZ, 0x3c, !PT ;  /* 0x0000001a0f0f4212 */ /* 0x000fe400078e3cff */
[----:B------:R-:W-:Y:S01]  /*0520*/  @P1 LOP3.LUT R2, R2, R21, RZ, 0x3c, !PT ;  /* 0x0000001502021212 */ /* 0x000fe200078e3cff */
[----:B------:R-:W4:Y:S04]  /*0530*/  @P5 LDG.E R26, desc[UR4][R10.64+0x64] ;  /* 0x000064040a1a5981 */ /* 0x000f28000c1e1900 */
[----:B------:R-:W4:Y:S01]  /*0540*/  @P3 LDG.E R21, desc[UR4][R10.64+0x40] ;  /* 0x000040040a153981 */ /* 0x000f22000c1e1900 */
[----:B------:R-:W-:Y:S02]  /*0550*/  @P2 LOP3.LUT R4, R4, R23, RZ, 0x3c, !PT ;  /* 0x0000001704042212 */ /* 0x000fe400078e3cff */
[----:B------:R-:W-:Y:S01]  /*0560*/  @P2 LOP3.LUT R2, R2, R25, RZ, 0x3c, !PT ;  /* 0x0000001902022212 */ /* 0x000fe200078e3cff */
[----:B------:R-:W4:Y:S04]  /*0570*/  @P3 LDG.E R23, desc[UR4][R10.64+0x48] ;  /* 0x000048040a173981 */ /* 0x000f28000c1e1900 */
[----:B------:R-:W4:Y:S01]  /*0580*/  @P4 LDG.E R25, desc[UR4][R10.64+0x54] ;  /* 0x000054040a194981 */ /* 0x000f22000c1e1900 */
[----:B--2---:R-:W-:-:S03]  /*0590*/  @P1 LOP3.LUT R5, R5, R18, RZ, 0x3c, !PT ;  /* 0x0000001205051212 */ /* 0x004fc600078e3cff */
[----:B------:R-:W2:Y:S01]  /*05a0*/  @P3 LDG.E R18, desc[UR4][R10.64+0x44] ;  /* 0x000044040a123981 */ /* 0x000ea2000c1e1900 */
[----:B---3--:R-:W-:-:S03]  /*05b0*/  @P2 LOP3.LUT R5, R5, R20, RZ, 0x3c, !PT ;  /* 0x0000001405052212 */ /* 0x008fc600078e3cff */
[----:B------:R-:W3:Y:S01]  /*05c0*/  @P4 LDG.E R20, desc[UR4][R10.64+0x58] ;  /* 0x000058040a144981 */ /* 0x000ee2000c1e1900 */
[----:B----4-:R-:W-:-:S03]  /*05d0*/  @P3 LOP3.LUT R3, R3, R22, RZ, 0x3c, !PT ;  /* 0x0000001603033212 */ /* 0x010fc600078e3cff */
[----:B------:R-:W4:Y:S01]  /*05e0*/  @P4 LDG.E R22, desc[UR4][R10.64+0x60] ;  /* 0x000060040a164981 */ /* 0x000f22000c1e1900 */
[----:B------:R-:W-:Y:S02]  /*05f0*/  LOP3.LUT P0, RZ, R24, 0x80, RZ, 0xc0, !PT ;  /* 0x0000008018ff7812 */ /* 0x000fe4000780c0ff */
[----:B------:R-:W-:Y:S02]  /*0600*/  @P5 LOP3.LUT R15, R15, R26, RZ, 0x3c, !PT ;  /* 0x0000001a0f0f5212 */ /* 0x000fe400078e3cff */
[----:B------:R-:W4:Y:S01]  /*0610*/  @P6 LDG.E R26, desc[UR4][R10.64+0x78] ;  /* 0x000078040a1a6981 */ /* 0x000f22000c1e1900 */
[----:B------:R-:W-:-:S03]  /*0620*/  @P3 LOP3.LUT R4, R4, R21, RZ, 0x3c, !PT ;  /* 0x0000001504043212 */ /* 0x000fc600078e3cff */
[----:B------:R-:W4:Y:S01]  /*0630*/  @P4 LDG.E R21, desc[UR4][R10.64+0x5c] ;  /* 0x00005c040a154981 */ /* 0x000f22000c1e1900 */
[----:B------:R-:W-:-:S03]  /*0640*/  @P3 LOP3.LUT R2, R2, R23, RZ, 0x3c, !PT ;  /* 0x0000001702023212 */ /* 0x000fc600078e3cff */
[----:B------:R-:W4:Y:S01]  /*0650*/  @P5 LDG.E R23, desc[UR4][R10.64+0x68] ;  /* 0x000068040a175981 */ /* 0x000f22000c1e1900 */
[----:B------:R-:W-:-:S03]  /*0660*/  @P4 LOP3.LUT R4, R4, R25, RZ, 0x3c, !PT ;  /* 0x0000001904044212 */ /* 0x000fc600078e3cff */
[----:B------:R-:W4:Y:S01]  /*0670*/  @P5 LDG.E R25, desc[UR4][R10.64+0x70] ;  /* 0x000070040a195981 */ /* 0x000f22000c1e1900 */
[----:B--2---:R-:W-:-:S03]  /*0680*/  @P3 LOP3.LUT R5, R5, R18, RZ, 0x3c, !PT ;  /* 0x0000001205053212 */ /* 0x004fc600078e3cff */
[----:B------:R-:W2:Y:S01]  /*0690*/  @P5 LDG.E R18, desc[UR4][R10.64+0x6c] ;  /* 0x00006c040a125981 */ /* 0x000ea2000c1e1900 */
[----:B---3--:R-:W-:-:S03]  /*06a0*/  @P4 LOP3.LUT R5, R5, R20, RZ, 0x3c, !PT ;  /* 0x0000001405054212 */ /* 0x008fc600078e3cff */
[----:B------:R-:W3:Y:S01]  /*06b0*/  @P5 LDG.E R20, desc[UR4][R10.64+0x74] ;  /* 0x000074040a145981 */ /* 0x000ee2000c1e1900 */
[----:B----4-:R-:W-:-:S03]  /*06c0*/  @P4 LOP3.LUT R3, R3, R22, RZ, 0x3c, !PT ;  /* 0x0000001603034212 */ /* 0x010fc600078e3cff */
[----:B------:R-:W4:Y:S01]  /*06d0*/  @P0 LDG.E R22, desc[UR4][R10.64+0x8c] ;  /* 0x00008c040a160981 */ /* 0x000f22000c1e1900 */
[----:B------:R-:W-:-:S03]  /*06e0*/  @P6 LOP3.LUT R15, R15, R26, RZ, 0x3c, !PT ;  /* 0x0000001a0f0f6212 */ /* 0x000fc600078e3cff */
        /* <DEDUP_REMOVED lines=13> */
[----:B------:R-:W-:Y:S02]  /*07c0*/  @P6 LOP3.LUT R4, R4, R27, RZ, 0x3c, !PT ;  /* 0x0000001b04046212 */ /* 0x000fe400078e3cff */
[----:B------:R-:W-:Y:S02]  /*07d0*/  @P6 LOP3.LUT R2, R2, R21, RZ, 0x3c, !PT ;  /* 0x0000001502026212 */ /* 0x000fe400078e3cff */
[----:B------:R-:W-:Y:S02]  /*07e0*/  @P0 LOP3.LUT R4, R4, R23, RZ, 0x3c, !PT ;  /* 0x0000001704040212 */ /* 0x000fe400078e3cff */
[----:B------:R-:W-:Y:S02]  /*07f0*/  @P0 LOP3.LUT R2, R2, R25, RZ, 0x3c, !PT ;  /* 0x0000001902020212 */ /* 0x000fe400078e3cff */
[----:B--2---:R-:W-:Y:S02]  /*0800*/  @P6 LOP3.LUT R5, R5, R18, RZ, 0x3c, !PT ;  /* 0x0000001205056212 */ /* 0x004fe400078e3cff */
[----:B---3--:R-:W-:-:S02]  /*0810*/  @P6 LOP3.LUT R3, R3, R20, RZ, 0x3c, !PT ;  /* 0x0000001403036212 */ /* 0x008fc400078e3cff */
[----:B----4-:R-:W-:Y:S02]  /*0820*/  @P0 LOP3.LUT R5, R5, R22, RZ, 0x3c, !PT ;  /* 0x0000001605050212 */ /* 0x010fe400078e3cff */
[----:B------:R-:W-:Y:S02]  /*0830*/  @P0 LOP3.LUT R3, R3, R26, RZ, 0x3c, !PT ;  /* 0x0000001a03030212 */ /* 0x000fe400078e3cff */
[----:B------:R-:W-:-:S13]  /*0840*/  R2P PR, R24.B1, 0x7f ;  /* 0x0000007f18007804 */ /* 0x000fda0000001000 */
[----:B------:R-:W2:Y:S04]  /*0850*/  @P0 LDG.E R18, desc[UR4][R10.64+0xa0] ;  /* 0x0000a0040a120981 */ /* 0x000ea8000c1e1900 */
[----:B------:R-:W3:Y:S04]  /*0860*/  @P1 LDG.E R22, desc[UR4][R10.64+0xb4] ;  /* 0x0000b4040a161981 */ /* 0x000ee8000c1e1900 */
[----:B------:R-:W4:Y:S04]  /*0870*/  @P2 LDG.E R26, desc[UR4][R10.64+0xc8] ;  /* 0x0000c8040a1a2981 */ /* 0x000f28000c1e1900 */
[----:B------:R-:W4:Y:S04]  /*0880*/  @P3 LDG.E R28, desc[UR4][R10.64+0xdc] ;  /* 0x0000dc040a1c3981 */ /* 0x000f28000c1e1900 */
[----:B------:R-:W4:Y:S04]  /*0890*/  @P0 LDG.E R23, desc[UR4][R10.64+0xa4] ;  /* 0x0000a4040a170981 */ /* 0x000f28000c1e1900 */
[----:B------:R-:W4:Y:S04]  /*08a0*/  @P0 LDG.E R20, desc[UR4][R10.64+0xa8] ;  /* 0x0000a8040a140981 */ /* 0x000f28000c1e1900 */
[----:B------:R-:W4:Y:S04]  /*08b0*/  @P4 LDG.E R25, desc[UR4][R10.64+0xf0] ;  /* 0x0000f0040a194981 */ /* 0x000f28000c1e1900 */
        /* <DEDUP_REMOVED lines=21> */
[----:B------:R-:W-:Y:S02]  /*0a10*/  LOP3.LUT P0, RZ, R24, 0x8000, RZ, 0xc0, !PT ;  /* 0x0000800018ff7812 */ /* 0x000fe4000780c0ff */
[----:B----4-:R-:W-:Y:S01]  /*0a20*/  @P5 LOP3.LUT R15, R15, R26, RZ, 0x3c, !PT ;  /* 0x0000001a0f0f5212 */ /* 0x010fe200078e3cff */
[----:B------:R-:W4:Y:S04]  /*0a30*/  @P3 LDG.E R24, desc[UR4][R10.64+0xe4] ;  /* 0x0000e4040a183981 */ /* 0x000f28000c1e1900 */
[----:B------:R-:W2:Y:S01]  /*0a40*/  @P6 LDG.E R26, desc[UR4][R10.64+0x118] ;  /* 0x000118040a1a6981 */ /* 0x000ea2000c1e1900 */
        /* <DEDUP_REMOVED lines=8> */
[----:B---3--:R-:W-:-:S03]  /*0ad0*/  @P2 LOP3.LUT R3, R3, R22, RZ, 0x3c, !PT ;  /* 0x0000001603032212 */ /* 0x008fc600078e3cff */
[----:B------:R-:W3:Y:S01]  /*0ae0*/  @P4 LDG.E R22, desc[UR4][R10.64+0x100] ;  /* 0x000100040a164981 */ /* 0x000ee2000c1e1900 */
[----:B--2---:R-:W-:-:S03]  /*0af0*/  @P6 LOP3.LUT R15, R15, R26, RZ, 0x3c, !PT ;  /* 0x0000001a0f0f6212 */ /* 0x004fc600078e3cff */
[----:B------:R-:W2:Y:S01]  /*0b00*/  @P0 LDG.E R26, desc[UR4][R10.64+0x12c] ;  /* 0x00012c040a1a0981 */ /* 0x000ea2000c1e1900 */
[----:B----4-:R-:W-:-:S03]  /*0b10*/  @P2 LOP3.LUT R2, R2, R23, RZ, 0x3c, !PT ;  /* 0x0000001702022212 */ /* 0x010fc600078e3cff */
[----:B------:R-:W4:Y:S01]  /*0b20*/  @P4 LDG.E R23, desc[UR4][R10.64+0xfc] ;  /* 0x0000fc040a174981 */ /* 0x000f22000c1e1900 */
[----:B------:R-:W-:-:S03]  /*0b30*/  @P2 LOP3.LUT R5, R5, R20, RZ, 0x3c, !PT ;  /* 0x0000001405052212 */ /* 0x000fc600078e3cff */
[----:B------:R-:W4:Y:S01]  /*0b40*/  @P4 LDG.E R20, desc[UR4][R10.64+0xf8] ;  /* 0x0000f8040a144981 */ /* 0x000f22000c1e1900 */
[----:B------:R-:W-:Y:S02]  /*0b50*/  @P3 LOP3.LUT R2, R2, R27, RZ, 0x3c, !PT ;  /* 0x0000001b02023212 */ /* 0x000fe400078e3cff */
[----:B------:R-:W-:Y:S01]  /*0b60*/  @P3 LOP3.LUT R4, R4, R25, RZ, 0x3c, !PT ;  /* 0x0000001904043212 */ /* 0x000fe200078e3cff */
[----:B------:R-:W4:Y:S01]  /*0b70*/  @P5 LDG.E R27, desc[UR4][R10.64+0x110] ;  /* 0x000110040a1b5981 */ /* 0x000f22000c1e1900 */
[----:B------:R-:W-:-:S03]  /*0b80*/  @P3 LOP3.LUT R5, R5, R24, RZ, 0x3c, !PT ;  /* 0x0000001805053212 */ /* 0x000fc600078e3cff */
[----:B------:R-:W4:Y:S04]  /*0b90*/  @P5 LDG.E R25, desc[UR4][R10.64+0x108] ;  /* 0x000108040a195981 */ /* 0x000f28000c1e1900 */
        /* <DEDUP_REMOVED lines=19> */
[----:B------:R-:W-:-:S05]  /*0cd0*/  VIADD R19, R19, 0x10 ;  /* 0x0000001013137836 */ /* 0x000fca0000000000 */
[----:B------:R-:W-:Y:S02]  /*0ce0*/  ISETP.NE.AND P1, PT, R19, 0x20, PT ;  /* 0x000000201300780c */ /* 0x000fe40003f25270 */
[----:B------:R-:W-:Y:S02]  /*0cf0*/  @P5 LOP3.LUT R3, R3, R18, RZ, 0x3c, !PT ;  /* 0x0000001203035212 */ /* 0x000fe400078e3cff */
[----:B------:R-:W-:Y:S02]  /*0d00*/  @P6 LOP3.LUT R4, R4, R21, RZ, 0x3c, !PT ;  /* 0x0000001504046212 */ /* 0x000fe400078e3cff */
[----:B---3--:R-:W-:-:S04]  /*0d10*/  @P6 LOP3.LUT R3, R3, R22, RZ, 0x3c, !PT ;  /* 0x0000001603036212 */ /* 0x008fc800078e3cff */
[----:B--2---:R-:W-:Y:S02]  /*0d20*/  @P0 LOP3.LUT R3, R3, R26, RZ, 0x3c, !PT ;  /* 0x0000001a03030212 */ /* 0x004fe400078e3cff */
[----:B----4-:R-:W-:Y:S02]  /*0d30*/  @P6 LOP3.LUT R2, R2, R23, RZ, 0x3c, !PT ;  /* 0x0000001702026212 */ /* 0x010fe400078e3cff */
[----:B------:R-:W-:Y:S02]  /*0d40*/  @P6 LOP3.LUT R5, R5, R20, RZ, 0x3c, !PT ;  /* 0x0000001405056212 */ /* 0x000fe400078e3cff */
[----:B------:R-:W-:Y:S02]  /*0d50*/  @P0 LOP3.LUT R2, R2, R27, RZ, 0x3c, !PT ;  /* 0x0000001b02020212 */ /* 0x000fe400078e3cff */
[----:B------:R-:W-:Y:S02]  /*0d60*/  @P0 LOP3.LUT R4, R4, R25, RZ, 0x3c, !PT ;  /* 0x0000001904040212 */ /* 0x000fe400078e3cff */
[----:B------:R-:W-:Y:S01]  /*0d70*/  @P0 LOP3.LUT R5, R5, R24, RZ, 0x3c, !PT ;  /* 0x0000001805050212 */ /* 0x000fe200078e3cff */
[----:B------:R-:W-:Y:S06]  /*0d80*/  @P1 BRA `(.L_x_9) ;  /* 0xfffffff400481947 */ /* 0x000fec000383ffff */
[----:B------:R-:W-:-:S05]  /*0d90*/  VIADD R17, R17, 0x1 ;  /* 0x0000000111117836 */ /* 0x000fca0000000000 */
[----:B------:R-:W-:-:S13]  /*0da0*/  ISETP.NE.AND P0, PT, R17, 0x5, PT ;  /* 0x000000051100780c */ /* 0x000fda0003f05270 */
[----:B------:R-:W-:Y:S05]  /*0db0*/  @P0 BRA `(.L_x_10) ;  /* 0xfffffff400300947 */ /* 0x000fea000383ffff */
[----:B------:R0:W-:Y:S01]  /*0dc0*/  STG.E.64 desc[UR4][R6.64+0x8], R4 ;  /* 0x0000080406007986 */ /* 0x0001e2000c101b04 */
[----:B------:R-:W-:Y:S01]  /*0dd0*/  VIADD R14, R14, 0x1 ;  /* 0x000000010e0e7836 */ /* 0x000fe20000000000 */
[----:B------:R-:W-:Y:S02]  /*0de0*/  LOP3.LUT R11, R13, 0x3, RZ, 0xc0, !PT ;  /* 0x000000030d0b7812 */ /* 0x000fe400078ec0ff */
[----:B------:R0:W-:Y:S02]  /*0df0*/  STG.E.64 desc[UR4][R6.64+0x10], R2 ;  /* 0x0000100206007986 */ /* 0x0001e4000c101b04 */
[----:B------:R-:W-:Y:S02]  /*0e00*/  ISETP.GE.U32.AND P0, PT, R14, R11, PT ;  /* 0x0000000b0e00720c */ /* 0x000fe40003f06070 */
[----:B------:R0:W-:Y:S11]  /*0e10*/  STG.E desc[UR4][R6.64+0x4], R15 ;  /* 0x0000040f06007986 */ /* 0x0001f6000c101904 */
[----:B------:R-:W-:Y:S05]  /*0e20*/  @!P0 BRA `(.L_x_11) ;  /* 0xfffffff400048947 */ /* 0x000fea000383ffff */
.L_x_8:
[----:B------:R-:W-:Y:S05]  /*0e30*/  BSYNC.RECONVERGENT B1 ;  /* 0x0000000000017941 */ /* 0x000fea0003800200 */
.L_x_7:
[C---:B------:R-:W-:Y:S01]  /*0e40*/  ISETP.GT.U32.AND P0, PT, R13.reuse, 0x3, PT ;  /* 0x000000030d00780c */ /* 0x040fe20003f04070 */
[----:B------:R-:W-:Y:S01]  /*0e50*/  VIADD R12, R12, 0x1 ;  /* 0x000000010c0c7836 */ /* 0x000fe20000000000 */
[--C-:B------:R-:W-:Y:S02]  /*0e60*/  SHF.R.U64 R13, R13, 0x2, R0.reuse ;  /* 0x000000020d0d7819 */ /* 0x100fe40000001200 */
[----:B------:R-:W-:Y:S02]  /*0e70*/  ISETP.GT.U32.AND.EX P0, PT, R0, RZ, PT, P0 ;  /* 0x000000ff0000720c */ /* 0x000fe40003f04100 */
[----:B------:R-:W-:-:S11]  /*0e80*/  SHF.R.U32.HI R0, RZ, 0x2, R0 ;  /* 0x00000002ff007819 */ /* 0x000fd60000011600 */
[----:B------:R-:W-:Y:S05]  /*0e90*/  @P0 BRA `(.L_x_12) ;  /* 0xfffffff000c80947 */ /* 0x000fea000383ffff */
.L_x_6:
[----:B------:R-:W-:Y:S05]  /*0ea0*/  BSYNC.RECONVERGENT B0 ;  /* 0x0000000000007941 */ /* 0x000fea0003800200 */
.L_x_5:
[----:B------:R-:W-:Y:S04]  /*0eb0*/  STG.E.64 desc[UR4][R6.64+0x18], RZ ;  /* 0x000018ff06007986 */ /* 0x000fe8000c101b04 */
[----:B------:R-:W-:Y:S04]  /*0ec0*/  STG.E desc[UR4][R6.64+0x20], RZ ;  /* 0x000020ff06007986 */ /* 0x000fe8000c101904 */
[----:B------:R-:W-:Y:S01]  /*0ed0*/  STG.E.64 desc[UR4][R6.64+0x28], RZ ;  /* 0x000028ff06007986 */ /* 0x000fe2000c101b04 */
[----:B------:R-:W-:Y:S05]  /*0ee0*/  EXIT ;  /* 0x000000000000794d */ /* 0x000fea0003800000 */
.L_x_13:
        /* <DEDUP_REMOVED lines=9> */
.L_x_23:


//--------------------- .nv.global.init           --------------------------
	.section	.nv.global.init,"aw",@progbits
	.align	4
.nv.global.init:
	.type		mrg32k3aM1SubSeq,@object
	.size		mrg32k3aM1SubSeq,(mrg32k3aM2SubSeq - mrg32k3aM1SubSeq)
mrg32k3aM1SubSeq:
        /*0000*/ 	.byte	0x0b, 0xcc, 0xee, 0x04, 0x73, 0x29, 0x8b, 0x6f, 0xf6, 0x53, 0x03, 0xf6, 0x23, 0xf6, 0xea, 0xda
        /* <DEDUP_REMOVED lines=125> */
	.type		mrg32k3aM2SubSeq,@object
	.size		mrg32k3aM2SubSeq,(mrg32k3aM1 - mrg32k3aM2SubSeq)
mrg32k3aM2SubSeq:
        /* <DEDUP_REMOVED lines=126> */
	.type		mrg32k3aM1,@object
	.size		mrg32k3aM1,(mrg32k3aM1Seq - mrg32k3aM1)
mrg32k3aM1:
        /* <DEDUP_REMOVED lines=144> */
	.type		mrg32k3aM1Seq,@object
	.size		mrg32k3aM1Seq,(mrg32k3aM2 - mrg32k3aM1Seq)
mrg32k3aM1Seq:
        /* <DEDUP_REMOVED lines=144> */
	.type		mrg32k3aM2,@object
	.size		mrg32k3aM2,(mrg32k3aM2Seq - mrg32k3aM2)
mrg32k3aM2:
        /* <DEDUP_REMOVED lines=144> */
	.type		mrg32k3aM2Seq,@object
	.size		mrg32k3aM2Seq,(precalc_xorwow_matrix - mrg32k3aM2Seq)
mrg32k3aM2Seq:
        /* <DEDUP_REMOVED lines=144> */
	.type		precalc_xorwow_matrix,@object
	.size		precalc_xorwow_matrix,(precalc_xorwow_offset_matrix - precalc_xorwow_matrix)
precalc_xorwow_matrix:
        /* <DEDUP_REMOVED lines=6400> */
	.type		precalc_xorwow_offset_matrix,@object
	.size		precalc_xorwow_offset_matrix,($str - precalc_xorwow_offset_matrix)
precalc_xorwow_offset_matrix:
        /* <DEDUP_REMOVED lines=6400> */
	.type		$str,@object
	.size		$str,(.L_9 - $str)
$str:
        /*353c0*/ 	.byte	0x45, 0x52, 0x52, 0x4f, 0x52, 0x3a, 0x20, 0x28, 0x25, 0x64, 0x2c, 0x20, 0x25, 0x64, 0x29, 0x20
        /*353d0*/ 	.byte	0x73, 0x74, 0x61, 0x74, 0x65, 0x20, 0x6f, 0x75, 0x74, 0x20, 0x6f, 0x66, 0x20, 0x62, 0x6f, 0x75
        /*353e0*/ 	.byte	0x6e, 0x64, 0x73, 0x3a, 0x20, 0x25, 0x64, 0x0a, 0x00
.L_9:


//--------------------- .nv.shared.reserved.0     --------------------------
	.section	.nv.shared.reserved.0,"aw",@nobits
	.weak		__nv_reservedSMEM_offset_0_alias
	.size		__nv_reservedSMEM_offset_0_alias, 0, 64
	.other		__nv_reservedSMEM_offset_0_alias,@"STO_CUDA_RESERVED_SHARED STV_DEFAULT"
__nv_reservedSMEM_offset_0_alias:
	.zero		0
	.zero		64


//--------------------- .nv.constant0._Z6updatePiS_P17curandStateXORWOW --------------------------
	.section	.nv.constant0._Z6updatePiS_P17curandStateXORWOW,"a",@progbits
	.sectionflags	@""
	.align	4
.nv.constant0._Z6updatePiS_P17curandStateXORWOW:
	.zero		920


//--------------------- .nv.constant0._Z12setup_kernelP17curandStateXORWOW --------------------------
	.section	.nv.constant0._Z12setup_kernelP17curandStateXORWOW,"a",@progbits
	.sectionflags	@""
	.align	4
.nv.constant0._Z12setup_kernelP17curandStateXORWOW:
	.zero		904


//--------------------- SYMBOLS --------------------------

	.type		.nv.reservedSmem.offset0,@object
	.size		.nv.reservedSmem.offset0,0x4
	.type		vprintf,@function
